//
// Generated by NVIDIA NVVM Compiler
//
// Compiler Build ID: CL-36424714
// Cuda compilation tools, release 13.0, V13.0.88
// Based on NVVM 20.0.0
//

.version 9.0
.target sm_100
.address_size 64

	// .globl	convolution
// _ZZ11convolutionE9shr_convo has been demoted

.visible .entry convolution(
	.param .u64 .ptr .align 1 convolution_param_0,
	.param .u32 convolution_param_1,
	.param .u32 convolution_param_2,
	.param .u64 .ptr .align 1 convolution_param_3,
	.param .u32 convolution_param_4,
	.param .u32 convolution_param_5,
	.param .u64 .ptr .align 1 convolution_param_6,
	.param .u8 convolution_param_7
)
{
	.reg .pred 	%p<107>;
	.reg .b16 	%rs<3>;
	.reg .b32 	%r<405>;
	.reg .b64 	%rd<49>;
	// demoted variable
	.shared .align 4 .b8 _ZZ11convolutionE9shr_convo[4096];
	ld.param.u64 	%rd5, [convolution_param_0];
	ld.param.u32 	%r185, [convolution_param_1];
	ld.param.u32 	%r189, [convolution_param_2];
	ld.param.u64 	%rd6, [convolution_param_3];
	ld.param.u32 	%r187, [convolution_param_4];
	ld.param.u32 	%r188, [convolution_param_5];
	ld.param.u64 	%rd7, [convolution_param_6];
	cvta.to.global.u64 	%rd1, %rd6;
	cvta.to.global.u64 	%rd2, %rd5;
	cvta.to.global.u64 	%rd3, %rd7;
	mov.u32 	%r190, %ctaid.x;
	mov.u32 	%r191, %ntid.x;
	mov.u32 	%r1, %tid.x;
	mad.lo.s32 	%r2, %r190, %r191, %r1;
	mov.u32 	%r192, %ctaid.y;
	mov.u32 	%r193, %ntid.y;
	mul.lo.s32 	%r3, %r192, %r193;
	mov.u32 	%r4, %tid.y;
	add.s32 	%r194, %r3, %r4;
	setp.ge.s32 	%p2, %r2, %r185;
	setp.ge.s32 	%p3, %r194, %r189;
	or.pred  	%p4, %p2, %p3;
	@%p4 bra 	$L__BB0_65;
	or.b32  	%r195, %r1, %r4;
	setp.ne.s32 	%p5, %r195, 0;
	min.s32 	%r196, %r187, %r188;
	setp.lt.s32 	%p6, %r196, 1;
	or.pred  	%p7, %p6, %p5;
	@%p7 bra 	$L__BB0_17;
	and.b32  	%r6, %r188, 15;
	add.s32 	%r7, %r6, -1;
	and.b32  	%r8, %r188, 7;
	add.s32 	%r9, %r8, -1;
	and.b32  	%r10, %r188, 2147483632;
	and.b32  	%r11, %r188, 3;
	mov.b32 	%r323, 0;
	mov.u32 	%r336, %r323;
$L__BB0_3:
	setp.lt.u32 	%p8, %r188, 16;
	shl.b32 	%r200, %r323, 7;
	mov.u32 	%r201, _ZZ11convolutionE9shr_convo;
	add.s32 	%r14, %r201, %r200;
	mov.b32 	%r331, 0;
	@%p8 bra 	$L__BB0_6;
	mov.b32 	%r325, 0;
$L__BB0_5:
	.pragma "nounroll";
	cvt.s64.s32 	%rd8, %r336;
	add.s64 	%rd9, %rd1, %rd8;
	ld.global.s8 	%r203, [%rd9];
	shl.b32 	%r204, %r325, 2;
	add.s32 	%r205, %r14, %r204;
	st.shared.u32 	[%r205], %r203;
	ld.global.s8 	%r206, [%rd9+1];
	st.shared.u32 	[%r205+4], %r206;
	ld.global.s8 	%r207, [%rd9+2];
	st.shared.u32 	[%r205+8], %r207;
	ld.global.s8 	%r208, [%rd9+3];
	st.shared.u32 	[%r205+12], %r208;
	ld.global.s8 	%r209, [%rd9+4];
	st.shared.u32 	[%r205+16], %r209;
	ld.global.s8 	%r210, [%rd9+5];
	st.shared.u32 	[%r205+20], %r210;
	ld.global.s8 	%r211, [%rd9+6];
	st.shared.u32 	[%r205+24], %r211;
	ld.global.s8 	%r212, [%rd9+7];
	st.shared.u32 	[%r205+28], %r212;
	ld.global.s8 	%r213, [%rd9+8];
	st.shared.u32 	[%r205+32], %r213;
	ld.global.s8 	%r214, [%rd9+9];
	st.shared.u32 	[%r205+36], %r214;
	ld.global.s8 	%r215, [%rd9+10];
	st.shared.u32 	[%r205+40], %r215;
	ld.global.s8 	%r216, [%rd9+11];
	st.shared.u32 	[%r205+44], %r216;
	ld.global.s8 	%r217, [%rd9+12];
	st.shared.u32 	[%r205+48], %r217;
	ld.global.s8 	%r218, [%rd9+13];
	st.shared.u32 	[%r205+52], %r218;
	ld.global.s8 	%r219, [%rd9+14];
	st.shared.u32 	[%r205+56], %r219;
	add.s32 	%r336, %r336, 16;
	ld.global.s8 	%r220, [%rd9+15];
	st.shared.u32 	[%r205+60], %r220;
	add.s32 	%r325, %r325, 16;
	setp.ne.s32 	%p9, %r325, %r10;
	mov.u32 	%r331, %r10;
	@%p9 bra 	$L__BB0_5;
$L__BB0_6:
	setp.eq.s32 	%p10, %r6, 0;
	@%p10 bra 	$L__BB0_16;
	setp.lt.u32 	%p11, %r7, 7;
	@%p11 bra 	$L__BB0_9;
	cvt.s64.s32 	%rd10, %r336;
	add.s64 	%rd11, %rd1, %rd10;
	ld.global.s8 	%r222, [%rd11];
	shl.b32 	%r223, %r331, 2;
	add.s32 	%r224, %r14, %r223;
	st.shared.u32 	[%r224], %r222;
	ld.global.s8 	%r225, [%rd11+1];
	st.shared.u32 	[%r224+4], %r225;
	ld.global.s8 	%r226, [%rd11+2];
	st.shared.u32 	[%r224+8], %r226;
	ld.global.s8 	%r227, [%rd11+3];
	st.shared.u32 	[%r224+12], %r227;
	ld.global.s8 	%r228, [%rd11+4];
	st.shared.u32 	[%r224+16], %r228;
	ld.global.s8 	%r229, [%rd11+5];
	st.shared.u32 	[%r224+20], %r229;
	ld.global.s8 	%r230, [%rd11+6];
	st.shared.u32 	[%r224+24], %r230;
	ld.global.s8 	%r231, [%rd11+7];
	st.shared.u32 	[%r224+28], %r231;
	add.s32 	%r336, %r336, 8;
	add.s32 	%r331, %r331, 8;
$L__BB0_9:
	setp.eq.s32 	%p12, %r8, 0;
	@%p12 bra 	$L__BB0_16;
	setp.lt.u32 	%p13, %r9, 3;
	mov.u32 	%r335, %r336;
	@%p13 bra 	$L__BB0_12;
	cvt.s64.s32 	%rd12, %r336;
	add.s64 	%rd13, %rd1, %rd12;
	ld.global.s8 	%r233, [%rd13];
	shl.b32 	%r234, %r331, 2;
	add.s32 	%r235, %r14, %r234;
	st.shared.u32 	[%r235], %r233;
	ld.global.s8 	%r236, [%rd13+1];
	st.shared.u32 	[%r235+4], %r236;
	ld.global.s8 	%r237, [%rd13+2];
	st.shared.u32 	[%r235+8], %r237;
	ld.global.s8 	%r238, [%rd13+3];
	st.shared.u32 	[%r235+12], %r238;
	add.s32 	%r336, %r336, 4;
	add.s32 	%r331, %r331, 4;
	mov.u32 	%r335, %r336;
$L__BB0_12:
	setp.eq.s32 	%p14, %r11, 0;
	@%p14 bra 	$L__BB0_16;
	setp.eq.s32 	%p15, %r11, 1;
	add.s32 	%r336, %r335, 1;
	cvt.s64.s32 	%rd14, %r335;
	add.s64 	%rd4, %rd1, %rd14;
	ld.global.s8 	%r239, [%rd4];
	shl.b32 	%r240, %r331, 2;
	add.s32 	%r33, %r14, %r240;
	st.shared.u32 	[%r33], %r239;
	@%p15 bra 	$L__BB0_16;
	setp.eq.s32 	%p16, %r11, 2;
	add.s32 	%r336, %r335, 2;
	ld.global.s8 	%r241, [%rd4+1];
	st.shared.u32 	[%r33+4], %r241;
	@%p16 bra 	$L__BB0_16;
	add.s32 	%r336, %r335, 3;
	ld.global.s8 	%r242, [%rd4+2];
	st.shared.u32 	[%r33+8], %r242;
$L__BB0_16:
	add.s32 	%r323, %r323, 1;
	setp.ne.s32 	%p17, %r323, %r187;
	@%p17 bra 	$L__BB0_3;
$L__BB0_17:
	bar.sync 	0;
	shr.u32 	%r244, %r188, 31;
	add.s32 	%r245, %r188, %r244;
	shr.s32 	%r246, %r245, 1;
	neg.s32 	%r38, %r246;
	sub.s32 	%r39, %r194, %r246;
	mov.b32 	%r354, 0;
	setp.lt.s32 	%p18, %r196, 1;
	mov.u32 	%r355, %r354;
	@%p18 bra 	$L__BB0_60;
	and.b32  	%r40, %r188, 7;
	add.s32 	%r249, %r4, %r38;
	add.s32 	%r250, %r249, %r3;
	mad.lo.s32 	%r41, %r185, %r250, %r185;
	add.s32 	%r251, %r250, 2;
	mul.lo.s32 	%r42, %r185, %r251;
	add.s32 	%r252, %r250, 3;
	mul.lo.s32 	%r43, %r185, %r252;
	add.s32 	%r253, %r250, 4;
	mul.lo.s32 	%r44, %r185, %r253;
	add.s32 	%r254, %r250, 5;
	mul.lo.s32 	%r45, %r185, %r254;
	add.s32 	%r255, %r250, 6;
	mul.lo.s32 	%r46, %r185, %r255;
	add.s32 	%r256, %r250, 7;
	mul.lo.s32 	%r47, %r185, %r256;
	shr.u32 	%r257, %r187, 31;
	add.s32 	%r258, %r187, %r257;
	shr.s32 	%r259, %r258, 1;
	sub.s32 	%r338, %r2, %r259;
	mov.b32 	%r337, 0;
	mov.u32 	%r355, %r337;
	mov.u32 	%r354, %r337;
$L__BB0_19:
	setp.lt.u32 	%p19, %r188, 8;
	setp.gt.s32 	%p20, %r338, -1;
	setp.lt.s32 	%p21, %r338, %r185;
	and.pred  	%p1, %p20, %p21;
	mov.b32 	%r386, 0;
	mov.u32 	%r387, %r39;
	@%p19 bra 	$L__BB0_38;
	and.b32  	%r262, %r188, 2147483640;
	neg.s32 	%r350, %r262;
	mad.lo.s32 	%r349, %r185, %r39, %r338;
	add.s32 	%r348, %r41, %r338;
	add.s32 	%r347, %r42, %r338;
	add.s32 	%r346, %r43, %r338;
	add.s32 	%r345, %r44, %r338;
	add.s32 	%r344, %r45, %r338;
	add.s32 	%r343, %r46, %r338;
	shl.b32 	%r263, %r337, 7;
	mov.u32 	%r264, _ZZ11convolutionE9shr_convo;
	add.s32 	%r265, %r264, %r263;
	add.s32 	%r342, %r265, 16;
	add.s32 	%r341, %r47, %r338;
	mov.u32 	%r351, %r39;
$L__BB0_21:
	.pragma "nounroll";
	setp.gt.s32 	%p22, %r351, -1;
	setp.lt.s32 	%p23, %r351, %r189;
	and.pred  	%p24, %p22, %p23;
	and.pred  	%p25, %p1, %p24;
	not.pred 	%p26, %p25;
	@%p26 bra 	$L__BB0_23;
	ld.shared.u32 	%r266, [%r342+-16];
	cvt.s64.s32 	%rd15, %r349;
	add.s64 	%rd16, %rd2, %rd15;
	ld.global.u8 	%r267, [%rd16];
	mad.lo.s32 	%r354, %r266, %r267, %r354;
	add.s32 	%r355, %r266, %r355;
$L__BB0_23:
	setp.gt.s32 	%p27, %r351, -2;
	add.s32 	%r268, %r351, 1;
	setp.lt.s32 	%p28, %r268, %r189;
	and.pred  	%p29, %p27, %p28;
	and.pred  	%p30, %p1, %p29;
	not.pred 	%p31, %p30;
	@%p31 bra 	$L__BB0_25;
	ld.shared.u32 	%r269, [%r342+-12];
	cvt.s64.s32 	%rd17, %r348;
	add.s64 	%rd18, %rd2, %rd17;
	ld.global.u8 	%r270, [%rd18];
	mad.lo.s32 	%r354, %r269, %r270, %r354;
	add.s32 	%r355, %r269, %r355;
$L__BB0_25:
	setp.gt.s32 	%p32, %r351, -3;
	add.s32 	%r271, %r351, 2;
	setp.lt.s32 	%p33, %r271, %r189;
	and.pred  	%p34, %p32, %p33;
	and.pred  	%p35, %p1, %p34;
	not.pred 	%p36, %p35;
	@%p36 bra 	$L__BB0_27;
	ld.shared.u32 	%r272, [%r342+-8];
	cvt.s64.s32 	%rd19, %r347;
	add.s64 	%rd20, %rd2, %rd19;
	ld.global.u8 	%r273, [%rd20];
	mad.lo.s32 	%r354, %r272, %r273, %r354;
	add.s32 	%r355, %r272, %r355;
$L__BB0_27:
	setp.gt.s32 	%p37, %r351, -4;
	add.s32 	%r274, %r351, 3;
	setp.lt.s32 	%p38, %r274, %r189;
	and.pred  	%p39, %p37, %p38;
	and.pred  	%p40, %p1, %p39;
	not.pred 	%p41, %p40;
	@%p41 bra 	$L__BB0_29;
	ld.shared.u32 	%r275, [%r342+-4];
	cvt.s64.s32 	%rd21, %r346;
	add.s64 	%rd22, %rd2, %rd21;
	ld.global.u8 	%r276, [%rd22];
	mad.lo.s32 	%r354, %r275, %r276, %r354;
	add.s32 	%r355, %r275, %r355;
$L__BB0_29:
	setp.gt.s32 	%p42, %r351, -5;
	add.s32 	%r277, %r351, 4;
	setp.lt.s32 	%p43, %r277, %r189;
	and.pred  	%p44, %p42, %p43;
	and.pred  	%p45, %p1, %p44;
	not.pred 	%p46, %p45;
	@%p46 bra 	$L__BB0_31;
	ld.shared.u32 	%r278, [%r342];
	cvt.s64.s32 	%rd23, %r345;
	add.s64 	%rd24, %rd2, %rd23;
	ld.global.u8 	%r279, [%rd24];
	mad.lo.s32 	%r354, %r278, %r279, %r354;
	add.s32 	%r355, %r278, %r355;
$L__BB0_31:
	setp.gt.s32 	%p47, %r351, -6;
	add.s32 	%r280, %r351, 5;
	setp.lt.s32 	%p48, %r280, %r189;
	and.pred  	%p49, %p47, %p48;
	and.pred  	%p50, %p1, %p49;
	not.pred 	%p51, %p50;
	@%p51 bra 	$L__BB0_33;
	ld.shared.u32 	%r281, [%r342+4];
	cvt.s64.s32 	%rd25, %r344;
	add.s64 	%rd26, %rd2, %rd25;
	ld.global.u8 	%r282, [%rd26];
	mad.lo.s32 	%r354, %r281, %r282, %r354;
	add.s32 	%r355, %r281, %r355;
$L__BB0_33:
	setp.gt.s32 	%p52, %r351, -7;
	add.s32 	%r283, %r351, 6;
	setp.lt.s32 	%p53, %r283, %r189;
	and.pred  	%p54, %p52, %p53;
	and.pred  	%p55, %p1, %p54;
	not.pred 	%p56, %p55;
	@%p56 bra 	$L__BB0_35;
	ld.shared.u32 	%r284, [%r342+8];
	cvt.s64.s32 	%rd27, %r343;
	add.s64 	%rd28, %rd2, %rd27;
	ld.global.u8 	%r285, [%rd28];
	mad.lo.s32 	%r354, %r284, %r285, %r354;
	add.s32 	%r355, %r284, %r355;
$L__BB0_35:
	setp.gt.s32 	%p57, %r351, -8;
	add.s32 	%r104, %r351, 7;
	setp.lt.s32 	%p58, %r104, %r189;
	and.pred  	%p59, %p57, %p58;
	and.pred  	%p60, %p1, %p59;
	not.pred 	%p61, %p60;
	@%p61 bra 	$L__BB0_37;
	ld.shared.u32 	%r286, [%r342+12];
	cvt.s64.s32 	%rd29, %r341;
	add.s64 	%rd30, %rd2, %rd29;
	ld.global.u8 	%r287, [%rd30];
	mad.lo.s32 	%r354, %r286, %r287, %r354;
	add.s32 	%r355, %r286, %r355;
$L__BB0_37:
	and.b32  	%r386, %r188, 2147483640;
	add.s32 	%r387, %r351, 8;
	add.s32 	%r350, %r350, 8;
	shl.b32 	%r288, %r185, 3;
	add.s32 	%r349, %r349, %r288;
	add.s32 	%r348, %r348, %r288;
	add.s32 	%r347, %r347, %r288;
	add.s32 	%r346, %r346, %r288;
	add.s32 	%r345, %r345, %r288;
	add.s32 	%r344, %r344, %r288;
	add.s32 	%r343, %r343, %r288;
	add.s32 	%r342, %r342, 32;
	add.s32 	%r341, %r341, %r288;
	setp.ne.s32 	%p62, %r350, 0;
	add.s32 	%r351, %r104, 1;
	@%p62 bra 	$L__BB0_21;
$L__BB0_38:
	setp.eq.s32 	%p63, %r40, 0;
	@%p63 bra 	$L__BB0_59;
	shl.b32 	%r290, %r337, 7;
	mov.u32 	%r291, _ZZ11convolutionE9shr_convo;
	add.s32 	%r128, %r291, %r290;
	add.s32 	%r292, %r40, -1;
	setp.lt.u32 	%p64, %r292, 3;
	@%p64 bra 	$L__BB0_49;
	setp.gt.s32 	%p65, %r387, -1;
	setp.lt.s32 	%p66, %r387, %r189;
	and.pred  	%p67, %p65, %p66;
	and.pred  	%p68, %p1, %p67;
	shl.b32 	%r293, %r386, 2;
	add.s32 	%r129, %r128, %r293;
	not.pred 	%p69, %p68;
	@%p69 bra 	$L__BB0_42;
	ld.shared.u32 	%r294, [%r129];
	mad.lo.s32 	%r295, %r387, %r185, %r338;
	cvt.s64.s32 	%rd31, %r295;
	add.s64 	%rd32, %rd2, %rd31;
	ld.global.u8 	%r296, [%rd32];
	mad.lo.s32 	%r354, %r294, %r296, %r354;
	add.s32 	%r355, %r294, %r355;
$L__BB0_42:
	add.s32 	%r134, %r387, 1;
	setp.gt.s32 	%p70, %r387, -2;
	setp.lt.s32 	%p71, %r134, %r189;
	and.pred  	%p72, %p70, %p71;
	and.pred  	%p73, %p1, %p72;
	not.pred 	%p74, %p73;
	@%p74 bra 	$L__BB0_44;
	ld.shared.u32 	%r297, [%r129+4];
	mad.lo.s32 	%r298, %r134, %r185, %r338;
	cvt.s64.s32 	%rd33, %r298;
	add.s64 	%rd34, %rd2, %rd33;
	ld.global.u8 	%r299, [%rd34];
	mad.lo.s32 	%r354, %r297, %r299, %r354;
	add.s32 	%r355, %r297, %r355;
$L__BB0_44:
	add.s32 	%r139, %r387, 2;
	setp.gt.s32 	%p75, %r387, -3;
	setp.lt.s32 	%p76, %r139, %r189;
	and.pred  	%p77, %p75, %p76;
	and.pred  	%p78, %p1, %p77;
	not.pred 	%p79, %p78;
	@%p79 bra 	$L__BB0_46;
	ld.shared.u32 	%r300, [%r129+8];
	mad.lo.s32 	%r301, %r139, %r185, %r338;
	cvt.s64.s32 	%rd35, %r301;
	add.s64 	%rd36, %rd2, %rd35;
	ld.global.u8 	%r302, [%rd36];
	mad.lo.s32 	%r354, %r300, %r302, %r354;
	add.s32 	%r355, %r300, %r355;
$L__BB0_46:
	add.s32 	%r144, %r387, 3;
	setp.gt.s32 	%p80, %r387, -4;
	setp.lt.s32 	%p81, %r144, %r189;
	and.pred  	%p82, %p80, %p81;
	and.pred  	%p83, %p1, %p82;
	not.pred 	%p84, %p83;
	@%p84 bra 	$L__BB0_48;
	ld.shared.u32 	%r303, [%r129+12];
	mad.lo.s32 	%r304, %r144, %r185, %r338;
	cvt.s64.s32 	%rd37, %r304;
	add.s64 	%rd38, %rd2, %rd37;
	ld.global.u8 	%r305, [%rd38];
	mad.lo.s32 	%r354, %r303, %r305, %r354;
	add.s32 	%r355, %r303, %r355;
$L__BB0_48:
	add.s32 	%r387, %r387, 4;
	add.s32 	%r386, %r386, 4;
$L__BB0_49:
	and.b32  	%r307, %r188, 3;
	setp.eq.s32 	%p85, %r307, 0;
	@%p85 bra 	$L__BB0_59;
	setp.eq.s32 	%p86, %r307, 1;
	@%p86 bra 	$L__BB0_56;
	setp.gt.s32 	%p87, %r387, -1;
	setp.lt.s32 	%p88, %r387, %r189;
	and.pred  	%p89, %p87, %p88;
	and.pred  	%p90, %p1, %p89;
	shl.b32 	%r308, %r386, 2;
	add.s32 	%r157, %r128, %r308;
	not.pred 	%p91, %p90;
	@%p91 bra 	$L__BB0_53;
	ld.shared.u32 	%r309, [%r157];
	mad.lo.s32 	%r310, %r387, %r185, %r338;
	cvt.s64.s32 	%rd39, %r310;
	add.s64 	%rd40, %rd2, %rd39;
	ld.global.u8 	%r311, [%rd40];
	mad.lo.s32 	%r354, %r309, %r311, %r354;
	add.s32 	%r355, %r309, %r355;
$L__BB0_53:
	add.s32 	%r162, %r387, 1;
	setp.gt.s32 	%p92, %r387, -2;
	setp.lt.s32 	%p93, %r162, %r189;
	and.pred  	%p94, %p92, %p93;
	and.pred  	%p95, %p1, %p94;
	not.pred 	%p96, %p95;
	@%p96 bra 	$L__BB0_55;
	ld.shared.u32 	%r312, [%r157+4];
	mad.lo.s32 	%r313, %r162, %r185, %r338;
	cvt.s64.s32 	%rd41, %r313;
	add.s64 	%rd42, %rd2, %rd41;
	ld.global.u8 	%r314, [%rd42];
	mad.lo.s32 	%r354, %r312, %r314, %r354;
	add.s32 	%r355, %r312, %r355;
$L__BB0_55:
	add.s32 	%r387, %r387, 2;
	add.s32 	%r386, %r386, 2;
$L__BB0_56:
	and.b32  	%r315, %r188, 1;
	setp.eq.b32 	%p97, %r315, 1;
	not.pred 	%p98, %p97;
	@%p98 bra 	$L__BB0_59;
	setp.gt.s32 	%p99, %r387, -1;
	setp.lt.s32 	%p100, %r387, %r189;
	and.pred  	%p101, %p99, %p100;
	and.pred  	%p102, %p1, %p101;
	not.pred 	%p103, %p102;
	@%p103 bra 	$L__BB0_59;
	shl.b32 	%r316, %r386, 2;
	add.s32 	%r317, %r128, %r316;
	ld.shared.u32 	%r318, [%r317];
	mad.lo.s32 	%r319, %r387, %r185, %r338;
	cvt.s64.s32 	%rd43, %r319;
	add.s64 	%rd44, %rd2, %rd43;
	ld.global.u8 	%r320, [%rd44];
	mad.lo.s32 	%r354, %r318, %r320, %r354;
	add.s32 	%r355, %r318, %r355;
$L__BB0_59:
	add.s32 	%r338, %r338, 1;
	add.s32 	%r337, %r337, 1;
	setp.ne.s32 	%p104, %r337, %r187;
	@%p104 bra 	$L__BB0_19;
$L__BB0_60:
	ld.param.s8 	%rs2, [convolution_param_7];
	setp.eq.s16 	%p105, %rs2, 0;
	@%p105 bra 	$L__BB0_64;
	setp.lt.s32 	%p106, %r355, 1;
	@%p106 bra 	$L__BB0_63;
	div.s32 	%r354, %r354, %r355;
$L__BB0_63:
	mad.lo.s32 	%r321, %r185, %r194, %r2;
	cvt.s64.s32 	%rd45, %r321;
	add.s64 	%rd46, %rd3, %rd45;
	st.global.u8 	[%rd46], %r354;
	bra.uni 	$L__BB0_65;
$L__BB0_64:
	mad.lo.s32 	%r322, %r185, %r194, %r2;
	cvt.s64.s32 	%rd47, %r322;
	add.s64 	%rd48, %rd3, %rd47;
	st.global.u8 	[%rd48], %r354;
$L__BB0_65:
	ret;

}
	// .globl	sobel
.visible .entry sobel(
	.param .u64 .ptr .align 1 sobel_param_0,
	.param .u64 .ptr .align 1 sobel_param_1,
	.param .u64 .ptr .align 1 sobel_param_2,
	.param .u32 sobel_param_3,
	.param .u32 sobel_param_4
)
{
	.reg .pred 	%p<11>;
	.reg .b16 	%rs<5>;
	.reg .b32 	%r<46>;
	.reg .b64 	%rd<24>;
	.reg .b64 	%fd<44>;

	ld.param.u64 	%rd1, [sobel_param_0];
	ld.param.u64 	%rd2, [sobel_param_1];
	ld.param.u64 	%rd3, [sobel_param_2];
	ld.param.u32 	%r5, [sobel_param_3];
	ld.param.u32 	%r6, [sobel_param_4];
	mov.u32 	%r8, %ctaid.x;
	mov.u32 	%r9, %ntid.x;
	mov.u32 	%r10, %tid.x;
	mad.lo.s32 	%r1, %r8, %r9, %r10;
	mov.u32 	%r11, %ctaid.y;
	mov.u32 	%r12, %ntid.y;
	mov.u32 	%r13, %tid.y;
	mad.lo.s32 	%r14, %r11, %r12, %r13;
	add.s32 	%r15, %r5, -2;
	setp.ge.s32 	%p1, %r1, %r15;
	add.s32 	%r16, %r6, -2;
	setp.ge.s32 	%p2, %r14, %r16;
	or.pred  	%p3, %p1, %p2;
	@%p3 bra 	$L__BB1_5;
	setp.lt.s32 	%p4, %r1, 1;
	setp.eq.s32 	%p5, %r14, 0;
	or.pred  	%p6, %p4, %p5;
	@%p6 bra 	$L__BB1_5;
	cvta.to.global.u64 	%rd4, %rd1;
	add.s32 	%r17, %r14, -1;
	mul.lo.s32 	%r18, %r5, %r17;
	cvt.s64.s32 	%rd5, %r18;
	cvt.u64.u32 	%rd6, %r1;
	add.s64 	%rd7, %rd5, %rd6;
	add.s64 	%rd8, %rd4, %rd7;
	ld.global.u8 	%r19, [%rd8+-1];
	ld.global.u8 	%r20, [%rd8+1];
	mul.lo.s32 	%r21, %r5, %r14;
	cvt.s64.s32 	%rd9, %r21;
	add.s64 	%rd10, %rd9, %rd6;
	add.s64 	%rd11, %rd4, %rd10;
	ld.global.u8 	%rs1, [%rd11+-1];
	mul.wide.u16 	%r22, %rs1, 2;
	ld.global.u8 	%rs2, [%rd11+1];
	add.s32 	%r23, %r21, %r5;
	cvt.s64.s32 	%rd12, %r23;
	add.s64 	%rd13, %rd12, %rd6;
	add.s64 	%rd14, %rd4, %rd13;
	ld.global.u8 	%r24, [%rd14+-1];
	ld.global.u8 	%r25, [%rd14+1];
	sub.s32 	%r26, %r19, %r20;
	add.s32 	%r27, %r26, %r22;
	add.s32 	%r28, %r27, %r24;
	mul.wide.u16 	%r29, %rs2, 2;
	add.s32 	%r30, %r29, %r25;
	sub.s32 	%r31, %r28, %r30;
	add.s32 	%r3, %r18, %r1;
	cvt.s64.s32 	%rd15, %r3;
	add.s64 	%rd16, %rd4, %rd15;
	ld.global.u8 	%rs3, [%rd16];
	mul.wide.u16 	%r32, %rs3, 2;
	add.s32 	%r33, %r23, %r1;
	cvt.s64.s32 	%rd17, %r33;
	add.s64 	%rd18, %rd4, %rd17;
	ld.global.u8 	%rs4, [%rd18];
	add.s32 	%r34, %r32, %r19;
	add.s32 	%r35, %r34, %r20;
	mul.wide.u16 	%r36, %rs4, 2;
	add.s32 	%r37, %r36, %r24;
	add.s32 	%r38, %r37, %r25;
	sub.s32 	%r39, %r35, %r38;
	cvt.rn.f64.s32 	%fd5, %r31;
	mul.lo.s32 	%r40, %r39, %r39;
	cvt.rn.f64.u32 	%fd6, %r40;
	fma.rn.f64 	%fd7, %fd5, %fd5, %fd6;
	sqrt.rn.f64 	%fd8, %fd7;
	cvt.rzi.s32.f64 	%r4, %fd8;
	cvt.rn.f64.s32 	%fd9, %r39;
	div.rn.f64 	%fd1, %fd9, %fd5;
	abs.f64 	%fd2, %fd1;
	setp.leu.f64 	%p7, %fd2, 0d3FF0000000000000;
	mov.f64 	%fd43, %fd2;
	@%p7 bra 	$L__BB1_4;
	rcp.approx.ftz.f64 	%fd10, %fd2;
	neg.f64 	%fd11, %fd2;
	fma.rn.f64 	%fd12, %fd11, %fd10, 0d3FF0000000000000;
	fma.rn.f64 	%fd13, %fd12, %fd12, %fd12;
	fma.rn.f64 	%fd14, %fd13, %fd10, %fd10;
	setp.eq.f64 	%p8, %fd2, 0d7FF0000000000000;
	selp.f64 	%fd43, 0d0000000000000000, %fd14, %p8;
$L__BB1_4:
	setp.gt.f64 	%p9, %fd2, 0d3FF0000000000000;
	mul.f64 	%fd15, %fd43, %fd43;
	fma.rn.f64 	%fd16, %fd15, 0dBEF53E1D2A25FF7E, 0d3F2D3B63DBB65B49;
	fma.rn.f64 	%fd17, %fd16, %fd15, 0dBF5312788DDE082E;
	fma.rn.f64 	%fd18, %fd17, %fd15, 0d3F6F9690C8249315;
	fma.rn.f64 	%fd19, %fd18, %fd15, 0dBF82CF5AABC7CF0D;
	fma.rn.f64 	%fd20, %fd19, %fd15, 0d3F9162B0B2A3BFDE;
	fma.rn.f64 	%fd21, %fd20, %fd15, 0dBF9A7256FEB6FC6B;
	fma.rn.f64 	%fd22, %fd21, %fd15, 0d3FA171560CE4A489;
	fma.rn.f64 	%fd23, %fd22, %fd15, 0dBFA4F44D841450E4;
	fma.rn.f64 	%fd24, %fd23, %fd15, 0d3FA7EE3D3F36BB95;
	fma.rn.f64 	%fd25, %fd24, %fd15, 0dBFAAD32AE04A9FD1;
	fma.rn.f64 	%fd26, %fd25, %fd15, 0d3FAE17813D66954F;
	fma.rn.f64 	%fd27, %fd26, %fd15, 0dBFB11089CA9A5BCD;
	fma.rn.f64 	%fd28, %fd27, %fd15, 0d3FB3B12B2DB51738;
	fma.rn.f64 	%fd29, %fd28, %fd15, 0dBFB745D022F8DC5C;
	fma.rn.f64 	%fd30, %fd29, %fd15, 0d3FBC71C709DFE927;
	fma.rn.f64 	%fd31, %fd30, %fd15, 0dBFC2492491FA1744;
	fma.rn.f64 	%fd32, %fd31, %fd15, 0d3FC99999999840D2;
	fma.rn.f64 	%fd33, %fd32, %fd15, 0dBFD555555555544C;
	mul.f64 	%fd34, %fd15, %fd33;
	fma.rn.f64 	%fd35, %fd34, %fd43, %fd43;
	mov.f64 	%fd36, 0d3FF921FB54442D18;
	sub.f64 	%fd37, %fd36, %fd35;
	selp.f64 	%fd38, %fd37, %fd35, %p9;
	copysign.f64 	%fd39, %fd1, %fd38;
	cvt.rzi.s32.f64 	%r41, %fd39;
	add.s32 	%r42, %r3, %r5;
	cvt.s64.s32 	%rd19, %r42;
	cvta.to.global.u64 	%rd20, %rd2;
	add.s64 	%rd21, %rd20, %rd19;
	st.global.u8 	[%rd21], %r4;
	cvt.rn.f64.s32 	%fd40, %r41;
	mul.f64 	%fd41, %fd40, 0d4066800000000000;
	div.rn.f64 	%fd42, %fd41, 0d400921FB54442EEA;
	cvt.rzi.s32.f64 	%r43, %fd42;
	setp.lt.s32 	%p10, %r43, 0;
	add.s32 	%r44, %r43, 180;
	selp.b32 	%r45, %r44, %r43, %p10;
	cvta.to.global.u64 	%rd22, %rd3;
	add.s64 	%rd23, %rd22, %rd19;
	st.global.u8 	[%rd23], %r45;
$L__BB1_5:
	ret;

}
	// .globl	suppression
.visible .entry suppression(
	.param .u64 .ptr .align 1 suppression_param_0,
	.param .u64 .ptr .align 1 suppression_param_1,
	.param .u64 .ptr .align 1 suppression_param_2,
	.param .u32 suppression_param_3,
	.param .u32 suppression_param_4
)
{
	.reg .pred 	%p<24>;
	.reg .b16 	%rs<24>;
	.reg .b32 	%r<27>;
	.reg .b64 	%rd<30>;

	ld.param.u64 	%rd7, [suppression_param_0];
	ld.param.u64 	%rd5, [suppression_param_1];
	ld.param.u64 	%rd6, [suppression_param_2];
	ld.param.u32 	%r7, [suppression_param_3];
	ld.param.u32 	%r8, [suppression_param_4];
	cvta.to.global.u64 	%rd1, %rd7;
	mov.u32 	%r10, %ctaid.x;
	mov.u32 	%r11, %ntid.x;
	mov.u32 	%r12, %tid.x;
	mad.lo.s32 	%r1, %r10, %r11, %r12;
	mov.u32 	%r13, %ctaid.y;
	mov.u32 	%r14, %ntid.y;
	mov.u32 	%r15, %tid.y;
	mad.lo.s32 	%r16, %r13, %r14, %r15;
	add.s32 	%r17, %r7, -2;
	setp.ge.s32 	%p6, %r1, %r17;
	add.s32 	%r18, %r8, -2;
	setp.ge.s32 	%p7, %r16, %r18;
	or.pred  	%p8, %p6, %p7;
	@%p8 bra 	$L__BB2_14;
	setp.lt.s32 	%p9, %r1, 1;
	setp.eq.s32 	%p10, %r16, 0;
	or.pred  	%p11, %p9, %p10;
	@%p11 bra 	$L__BB2_14;
	mul.lo.s32 	%r3, %r7, %r16;
	add.s32 	%r4, %r3, %r1;
	cvt.s64.s32 	%rd8, %r4;
	cvta.to.global.u64 	%rd9, %rd5;
	add.s64 	%rd10, %rd9, %rd8;
	ld.global.u8 	%rs1, [%rd10];
	add.s64 	%rd2, %rd1, %rd8;
	ld.global.u8 	%rs2, [%rd2];
	add.s16 	%rs3, %rs1, 97;
	and.b16  	%rs4, %rs3, 255;
	setp.gt.u16 	%p12, %rs4, 118;
	@%p12 bra 	$L__BB2_5;
	ld.global.u8 	%rs19, [%rd2+-1];
	setp.le.u16 	%p22, %rs2, %rs19;
	mov.pred 	%p23, 0;
	@%p22 bra 	$L__BB2_13;
	ld.global.u8 	%rs21, [%rd2+1];
	setp.gt.u16 	%p23, %rs2, %rs21;
	bra.uni 	$L__BB2_13;
$L__BB2_5:
	setp.gt.u16 	%p13, %rs1, 66;
	@%p13 bra 	$L__BB2_8;
	add.s32 	%r5, %r3, %r7;
	cvt.s64.s32 	%rd21, %r5;
	cvt.u64.u32 	%rd3, %r1;
	add.s64 	%rd22, %rd3, %rd21;
	add.s64 	%rd23, %rd1, %rd22;
	ld.global.u8 	%rs15, [%rd23+1];
	setp.le.u16 	%p20, %rs2, %rs15;
	mov.pred 	%p23, 0;
	@%p20 bra 	$L__BB2_13;
	shl.b32 	%r25, %r7, 1;
	sub.s32 	%r26, %r5, %r25;
	cvt.s64.s32 	%rd24, %r26;
	add.s64 	%rd25, %rd3, %rd24;
	add.s64 	%rd26, %rd1, %rd25;
	ld.global.u8 	%rs17, [%rd26+-1];
	setp.gt.u16 	%p23, %rs2, %rs17;
	bra.uni 	$L__BB2_13;
$L__BB2_8:
	setp.gt.u16 	%p14, %rs1, 111;
	@%p14 bra 	$L__BB2_11;
	cvt.s64.s32 	%rd17, %r7;
	add.s64 	%rd18, %rd2, %rd17;
	ld.global.u8 	%rs11, [%rd18];
	setp.le.u16 	%p18, %rs2, %rs11;
	mov.pred 	%p23, 0;
	@%p18 bra 	$L__BB2_13;
	shl.b32 	%r21, %r7, 1;
	add.s32 	%r22, %r3, %r7;
	sub.s32 	%r23, %r22, %r21;
	add.s32 	%r24, %r23, %r1;
	cvt.s64.s32 	%rd19, %r24;
	add.s64 	%rd20, %rd1, %rd19;
	ld.global.u8 	%rs13, [%rd20];
	setp.gt.u16 	%p23, %rs2, %rs13;
	bra.uni 	$L__BB2_13;
$L__BB2_11:
	add.s32 	%r6, %r3, %r7;
	cvt.s64.s32 	%rd11, %r6;
	cvt.u64.u32 	%rd4, %r1;
	add.s64 	%rd12, %rd4, %rd11;
	add.s64 	%rd13, %rd1, %rd12;
	ld.global.u8 	%rs7, [%rd13+-1];
	setp.le.u16 	%p16, %rs2, %rs7;
	mov.pred 	%p23, 0;
	@%p16 bra 	$L__BB2_13;
	shl.b32 	%r19, %r7, 1;
	sub.s32 	%r20, %r6, %r19;
	cvt.s64.s32 	%rd14, %r20;
	add.s64 	%rd15, %rd4, %rd14;
	add.s64 	%rd16, %rd1, %rd15;
	ld.global.u8 	%rs9, [%rd16+1];
	setp.gt.u16 	%p23, %rs2, %rs9;
$L__BB2_13:
	selp.b16 	%rs23, %rs2, 0, %p23;
	cvta.to.global.u64 	%rd28, %rd6;
	add.s64 	%rd29, %rd28, %rd8;
	st.global.u8 	[%rd29], %rs23;
$L__BB2_14:
	ret;

}
	// .globl	to_gray
.visible .entry to_gray(
	.param .u64 .ptr .align 1 to_gray_param_0,
	.param .u64 .ptr .align 1 to_gray_param_1,
	.param .u64 .ptr .align 1 to_gray_param_2,
	.param .u64 .ptr .align 1 to_gray_param_3,
	.param .u32 to_gray_param_4,
	.param .u32 to_gray_param_5
)
{
	.reg .pred 	%p<4>;
	.reg .b16 	%rs<4>;
	.reg .b32 	%r<19>;
	.reg .b64 	%rd<14>;
	.reg .b64 	%fd<7>;

	ld.param.u64 	%rd1, [to_gray_param_0];
	ld.param.u64 	%rd2, [to_gray_param_1];
	ld.param.u64 	%rd3, [to_gray_param_2];
	ld.param.u64 	%rd4, [to_gray_param_3];
	ld.param.u32 	%r3, [to_gray_param_4];
	ld.param.u32 	%r4, [to_gray_param_5];
	mov.u32 	%r6, %ctaid.x;
	mov.u32 	%r7, %ntid.x;
	mov.u32 	%r8, %tid.x;
	mad.lo.s32 	%r1, %r6, %r7, %r8;
	mov.u32 	%r9, %ctaid.y;
	mov.u32 	%r10, %ntid.y;
	mov.u32 	%r11, %tid.y;
	mad.lo.s32 	%r12, %r9, %r10, %r11;
	setp.ge.s32 	%p1, %r1, %r3;
	setp.ge.s32 	%p2, %r12, %r4;
	or.pred  	%p3, %p1, %p2;
	@%p3 bra 	$L__BB3_2;
	cvta.to.global.u64 	%rd5, %rd1;
	cvta.to.global.u64 	%rd6, %rd2;
	cvta.to.global.u64 	%rd7, %rd3;
	cvta.to.global.u64 	%rd8, %rd4;
	mad.lo.s32 	%r13, %r3, %r12, %r1;
	cvt.s64.s32 	%rd9, %r13;
	add.s64 	%rd10, %rd5, %rd9;
	ld.global.u8 	%rs1, [%rd10];
	cvt.rn.f64.u16 	%fd1, %rs1;
	mul.f64 	%fd2, %fd1, 0d3FD3212D77318FC5;
	cvt.rzi.s32.f64 	%r14, %fd2;
	add.s64 	%rd11, %rd6, %rd9;
	ld.global.u8 	%rs2, [%rd11];
	cvt.rn.f64.u16 	%fd3, %rs2;
	mul.f64 	%fd4, %fd3, 0d3FE2C8B439581062;
	cvt.rzi.s32.f64 	%r15, %fd4;
	add.s64 	%rd12, %rd7, %rd9;
	ld.global.u8 	%rs3, [%rd12];
	cvt.rn.f64.u16 	%fd5, %rs3;
	mul.f64 	%fd6, %fd5, 0d3FBD2F1A9FBE76C9;
	cvt.rzi.s32.f64 	%r16, %fd6;
	add.s32 	%r17, %r15, %r14;
	add.s32 	%r18, %r17, %r16;
	add.s64 	%rd13, %rd8, %rd9;
	st.global.u8 	[%rd13], %r18;
$L__BB3_2:
	ret;

}
	// .globl	get_magnitude
.visible .entry get_magnitude(
	.param .u64 .ptr .align 1 get_magnitude_param_0,
	.param .u64 .ptr .align 1 get_magnitude_param_1,
	.param .u64 .ptr .align 1 get_magnitude_param_2,
	.param .u32 get_magnitude_param_3,
	.param .u32 get_magnitude_param_4
)
{
	.reg .pred 	%p<4>;
	.reg .b16 	%rs<3>;
	.reg .b32 	%r<16>;
	.reg .b32 	%f<5>;
	.reg .b64 	%rd<11>;

	ld.param.u64 	%rd1, [get_magnitude_param_0];
	ld.param.u64 	%rd2, [get_magnitude_param_1];
	ld.param.u64 	%rd3, [get_magnitude_param_2];
	ld.param.u32 	%r3, [get_magnitude_param_3];
	ld.param.u32 	%r4, [get_magnitude_param_4];
	mov.u32 	%r6, %ctaid.x;
	mov.u32 	%r7, %ntid.x;
	mov.u32 	%r8, %tid.x;
	mad.lo.s32 	%r1, %r6, %r7, %r8;
	mov.u32 	%r9, %ctaid.y;
	mov.u32 	%r10, %ntid.y;
	mov.u32 	%r11, %tid.y;
	mad.lo.s32 	%r12, %r9, %r10, %r11;
	setp.ge.s32 	%p1, %r1, %r3;
	setp.ge.s32 	%p2, %r12, %r4;
	or.pred  	%p3, %p1, %p2;
	@%p3 bra 	$L__BB4_2;
	cvta.to.global.u64 	%rd4, %rd1;
	cvta.to.global.u64 	%rd5, %rd2;
	cvta.to.global.u64 	%rd6, %rd3;
	mad.lo.s32 	%r13, %r3, %r12, %r1;
	cvt.s64.s32 	%rd7, %r13;
	add.s64 	%rd8, %rd4, %rd7;
	ld.global.u8 	%rs1, [%rd8];
	add.s64 	%rd9, %rd5, %rd7;
	ld.global.u8 	%rs2, [%rd9];
	cvt.rn.f32.u16 	%f1, %rs1;
	mul.wide.u16 	%r14, %rs2, %rs2;
	cvt.rn.f32.u32 	%f2, %r14;
	fma.rn.f32 	%f3, %f1, %f1, %f2;
	sqrt.rn.f32 	%f4, %f3;
	cvt.rzi.s32.f32 	%r15, %f4;
	add.s64 	%rd10, %rd6, %rd7;
	st.global.u8 	[%rd10], %r15;
$L__BB4_2:
	ret;

}


// ===== COMPILED SASS (sm_100) =====

	.target	sm_100

	.elftype	@"ET_EXEC"


//--------------------- .note.nv.tkinfo           --------------------------
	.section	.note.nv.tkinfo,"",@"SHT_NOTE"
	.sectionflags	@"SHF_NOTE_NV_TKINFO"
	.tkinfo
        /*0018*/ 	.word	0x00000002
        /*0030*/ 	.string	""
        /*0030*/ 	.string	"ptxas"
        /*0030*/ 	.string	"Cuda compilation tools, release 13.0, V13.0.88"
        /*0030*/ 	.string	"Build cuda_13.0.r13.0/compiler.36424714_0"
        /*0030*/ 	.string	"-arch sm_100 -m 64 "



//--------------------- .note.nv.cuinfo           --------------------------
	.section	.note.nv.cuinfo,"",@"SHT_NOTE"
	.sectionflags	@"SHF_NOTE_NV_CUINFO"
        /*0018*/ 	.short	0x0002
        /*001a*/ 	.short	0x0064
        /*001c*/ 	.short	0x0082
	.zero		2


//--------------------- .nv.info                  --------------------------
	.section	.nv.info,"",@"SHT_CUDA_INFO"
	.align	4


	//----- nvinfo : EIATTR_REGCOUNT
	.align		4
        /*0000*/ 	.byte	0x04, 0x2f
        /*0002*/ 	.short	(.L_1 - .L_0)
	.align		4
.L_0:
        /*0004*/ 	.word	index@(convolution)
        /*0008*/ 	.word	0x00000020


	//----- nvinfo : EIATTR_FRAME_SIZE
	.align		4
.L_1:
        /*000c*/ 	.byte	0x04, 0x11
        /*000e*/ 	.short	(.L_3 - .L_2)
	.align		4
.L_2:
        /*0010*/ 	.word	index@(convolution)
        /*0014*/ 	.word	0x00000000


	//----- nvinfo : EIATTR_REGCOUNT
	.align		4
.L_3:
        /*0018*/ 	.byte	0x04, 0x2f
        /*001a*/ 	.short	(.L_5 - .L_4)
	.align		4
.L_4:
        /*001c*/ 	.word	index@(sobel)
        /*0020*/ 	.word	0x0000001b


	//----- nvinfo : EIATTR_FRAME_SIZE
	.align		4
.L_5:
        /*0024*/ 	.byte	0x04, 0x11
        /*0026*/ 	.short	(.L_7 - .L_6)
	.align		4
.L_6:
        /*0028*/ 	.word	index@($__internal_2_$__cuda_sm20_dsqrt_rn_f64_mediumpath_v1)
        /*002c*/ 	.word	0x00000000


	//----- nvinfo : EIATTR_FRAME_SIZE
	.align		4
.L_7:
        /*0030*/ 	.byte	0x04, 0x11
        /*0032*/ 	.short	(.L_9 - .L_8)
	.align		4
.L_8:
        /*0034*/ 	.word	index@($__internal_1_$__cuda_sm20_div_rn_f64_full)
        /*0038*/ 	.word	0x00000000


	//----- nvinfo : EIATTR_FRAME_SIZE
	.align		4
.L_9:
        /*003c*/ 	.byte	0x04, 0x11
        /*003e*/ 	.short	(.L_11 - .L_10)
	.align		4
.L_10:
        /*0040*/ 	.word	index@(sobel)
        /*0044*/ 	.word	0x00000000


	//----- nvinfo : EIATTR_REGCOUNT
	.align		4
.L_11:
        /*0048*/ 	.byte	0x04, 0x2f
        /*004a*/ 	.short	(.L_13 - .L_12)
	.align		4
.L_12:
        /*004c*/ 	.word	index@(suppression)
        /*0050*/ 	.word	0x0000000e


	//----- nvinfo : EIATTR_FRAME_SIZE
	.align		4
.L_13:
        /*0054*/ 	.byte	0x04, 0x11
        /*0056*/ 	.short	(.L_15 - .L_14)
	.align		4
.L_14:
        /*0058*/ 	.word	index@(suppression)
        /*005c*/ 	.word	0x00000000


	//----- nvinfo : EIATTR_REGCOUNT
	.align		4
.L_15:
        /*0060*/ 	.byte	0x04, 0x2f
        /*0062*/ 	.short	(.L_17 - .L_16)
	.align		4
.L_16:
        /*0064*/ 	.word	index@(to_gray)
        /*0068*/ 	.word	0x00000011


	//----- nvinfo : EIATTR_FRAME_SIZE
	.align		4
.L_17:
        /*006c*/ 	.byte	0x04, 0x11
        /*006e*/ 	.short	(.L_19 - .L_18)
	.align		4
.L_18:
        /*0070*/ 	.word	index@(to_gray)
        /*0074*/ 	.word	0x00000000


	//----- nvinfo : EIATTR_REGCOUNT
	.align		4
.L_19:
        /*0078*/ 	.byte	0x04, 0x2f
        /*007a*/ 	.short	(.L_21 - .L_20)
	.align		4
.L_20:
        /*007c*/ 	.word	index@(get_magnitude)
        /*0080*/ 	.word	0x0000000c


	//----- nvinfo : EIATTR_FRAME_SIZE
	.align		4
.L_21:
        /*0084*/ 	.byte	0x04, 0x11
        /*0086*/ 	.short	(.L_23 - .L_22)
	.align		4
.L_22:
        /*0088*/ 	.word	index@($__internal_0_$__cuda_sm20_sqrt_rn_f32_slowpath)
        /*008c*/ 	.word	0x00000000


	//----- nvinfo : EIATTR_FRAME_SIZE
	.align		4
.L_23:
        /*0090*/ 	.byte	0x04, 0x11
        /*0092*/ 	.short	(.L_25 - .L_24)
	.align		4
.L_24:
        /*0094*/ 	.word	index@(get_magnitude)
        /*0098*/ 	.word	0x00000000


	//----- nvinfo : EIATTR_MIN_STACK_SIZE
	.align		4
.L_25:
        /*009c*/ 	.byte	0x04, 0x12
        /*009e*/ 	.short	(.L_27 - .L_26)
	.align		4
.L_26:
        /*00a0*/ 	.word	index@(get_magnitude)
        /*00a4*/ 	.word	0x00000000


	//----- nvinfo : EIATTR_MIN_STACK_SIZE
	.align		4
.L_27:
        /*00a8*/ 	.byte	0x04, 0x12
        /*00aa*/ 	.short	(.L_29 - .L_28)
	.align		4
.L_28:
        /*00ac*/ 	.word	index@(to_gray)
        /*00b0*/ 	.word	0x00000000


	//----- nvinfo : EIATTR_MIN_STACK_SIZE
	.align		4
.L_29:
        /*00b4*/ 	.byte	0x04, 0x12
        /*00b6*/ 	.short	(.L_31 - .L_30)
	.align		4
.L_30:
        /*00b8*/ 	.word	index@(suppression)
        /*00bc*/ 	.word	0x00000000


	//----- nvinfo : EIATTR_MIN_STACK_SIZE
	.align		4
.L_31:
        /*00c0*/ 	.byte	0x04, 0x12
        /*00c2*/ 	.short	(.L_33 - .L_32)
	.align		4
.L_32:
        /*00c4*/ 	.word	index@(sobel)
        /*00c8*/ 	.word	0x00000000


	//----- nvinfo : EIATTR_MIN_STACK_SIZE
	.align		4
.L_33:
        /*00cc*/ 	.byte	0x04, 0x12
        /*00ce*/ 	.short	(.L_35 - .L_34)
	.align		4
.L_34:
        /*00d0*/ 	.word	index@(convolution)
        /*00d4*/ 	.word	0x00000000
.L_35:


//--------------------- .nv.compat                --------------------------
	.section	.nv.compat,"",@"SHT_CUDA_COMPAT_INFO"
	.align	4
        /*0000*/ 	.byte	0x02, 0x09, 0x00, 0x00, 0x02, 0x02, 0x01, 0x00, 0x02, 0x05, 0x05, 0x00, 0x03, 0x07, 0x01, 0x01
        /*0010*/ 	.byte	0x02, 0x03, 0x00, 0x00, 0x02, 0x06, 0x01, 0x00, 0x04, 0x0b, 0x08, 0x00, 0x01, 0x00, 0x00, 0x00
        /*0020*/ 	.byte	0x00, 0x00, 0x00, 0x00


//--------------------- .nv.info.get_magnitude    --------------------------
	.section	.nv.info.get_magnitude,"",@"SHT_CUDA_INFO"
	.sectionflags	@""
	.align	4


	//----- nvinfo : EIATTR_CUDA_API_VERSION
	.align		4
        /*0000*/ 	.byte	0x04, 0x37
        /*0002*/ 	.short	(.L_37 - .L_36)
.L_36:
        /*0004*/ 	.word	0x00000082


	//----- nvinfo : EIATTR_KPARAM_INFO
	.align		4
.L_37:
        /*0008*/ 	.byte	0x04, 0x17
        /*000a*/ 	.short	(.L_39 - .L_38)
.L_38:
        /*000c*/ 	.word	0x00000000
        /*0010*/ 	.short	0x0004
        /*0012*/ 	.short	0x001c
        /*0014*/ 	.byte	0x00, 0xf0, 0x11, 0x00


	//----- nvinfo : EIATTR_KPARAM_INFO
	.align		4
.L_39:
        /*0018*/ 	.byte	0x04, 0x17
        /*001a*/ 	.short	(.L_41 - .L_40)
.L_40:
        /*001c*/ 	.word	0x00000000
        /*0020*/ 	.short	0x0003
        /*0022*/ 	.short	0x0018
        /*0024*/ 	.byte	0x00, 0xf0, 0x11, 0x00


	//----- nvinfo : EIATTR_KPARAM_INFO
	.align		4
.L_41:
        /*0028*/ 	.byte	0x04, 0x17
        /*002a*/ 	.short	(.L_43 - .L_42)
.L_42:
        /*002c*/ 	.word	0x00000000
        /*0030*/ 	.short	0x0002
        /*0032*/ 	.short	0x0010
        /*0034*/ 	.byte	0x00, 0xf5, 0x21, 0x00


	//----- nvinfo : EIATTR_KPARAM_INFO
	.align		4
.L_43:
        /*0038*/ 	.byte	0x04, 0x17
        /*003a*/ 	.short	(.L_45 - .L_44)
.L_44:
        /*003c*/ 	.word	0x00000000
        /*0040*/ 	.short	0x0001
        /*0042*/ 	.short	0x0008
        /*0044*/ 	.byte	0x00, 0xf5, 0x21, 0x00


	//----- nvinfo : EIATTR_KPARAM_INFO
	.align		4
.L_45:
        /*0048*/ 	.byte	0x04, 0x17
        /*004a*/ 	.short	(.L_47 - .L_46)
.L_46:
        /*004c*/ 	.word	0x00000000
        /*0050*/ 	.short	0x0000
        /*0052*/ 	.short	0x0000
        /*0054*/ 	.byte	0x00, 0xf5, 0x21, 0x00


	//----- nvinfo : EIATTR_SPARSE_MMA_MASK
	.align		4
.L_47:
        /*0058*/ 	.byte	0x03, 0x50
        /*005a*/ 	.short	0x0000


	//----- nvinfo : EIATTR_MAXREG_COUNT
	.align		4
        /*005c*/ 	.byte	0x03, 0x1b
        /*005e*/ 	.short	0x00ff


	//----- nvinfo : EIATTR_MERCURY_ISA_VERSION
	.align		4
        /*0060*/ 	.byte	0x03, 0x5f
        /*0062*/ 	.short	0x0101


	//----- nvinfo : EIATTR_VRC_CTA_INIT_COUNT
	.align		4
        /*0064*/ 	.byte	0x02, 0x4a
	.zero		1
	.zero		1


	//----- nvinfo : EIATTR_EXIT_INSTR_OFFSETS
	.align		4
        /*0068*/ 	.byte	0x04, 0x1c
        /*006a*/ 	.short	(.L_49 - .L_48)


	//   ....[0]....
.L_48:
        /*006c*/ 	.word	0x000000c0


	//   ....[1]....
        /*0070*/ 	.word	0x000002e0


	//----- nvinfo : EIATTR_CRS_STACK_SIZE
	.align		4
.L_49:
        /*0074*/ 	.byte	0x04, 0x1e
        /*0076*/ 	.short	(.L_51 - .L_50)
.L_50:
        /*0078*/ 	.word	0x00000000


	//----- nvinfo : EIATTR_CBANK_PARAM_SIZE
	.align		4
.L_51:
        /*007c*/ 	.byte	0x03, 0x19
        /*007e*/ 	.short	0x0020


	//----- nvinfo : EIATTR_PARAM_CBANK
	.align		4
        /*0080*/ 	.byte	0x04, 0x0a
        /*0082*/ 	.short	(.L_53 - .L_52)
	.align		4
.L_52:
        /*0084*/ 	.word	index@(.nv.constant0.get_magnitude)
        /*0088*/ 	.short	0x0380
        /*008a*/ 	.short	0x0020


	//----- nvinfo : EIATTR_SW_WAR
	.align		4
.L_53:
        /*008c*/ 	.byte	0x04, 0x36
        /*008e*/ 	.short	(.L_55 - .L_54)
.L_54:
        /*0090*/ 	.word	0x00000008
.L_55:


//--------------------- .nv.info.to_gray          --------------------------
	.section	.nv.info.to_gray,"",@"SHT_CUDA_INFO"
	.sectionflags	@""
	.align	4


	//----- nvinfo : EIATTR_CUDA_API_VERSION
	.align		4
        /*0000*/ 	.byte	0x04, 0x37
        /*0002*/ 	.short	(.L_57 - .L_56)
.L_56:
        /*0004*/ 	.word	0x00000082


	//----- nvinfo : EIATTR_KPARAM_INFO
	.align		4
.L_57:
        /*0008*/ 	.byte	0x04, 0x17
        /*000a*/ 	.short	(.L_59 - .L_58)
.L_58:
        /*000c*/ 	.word	0x00000000
        /*0010*/ 	.short	0x0005
        /*0012*/ 	.short	0x0024
        /*0014*/ 	.byte	0x00, 0xf0, 0x11, 0x00


	//----- nvinfo : EIATTR_KPARAM_INFO
	.align		4
.L_59:
        /*0018*/ 	.byte	0x04, 0x17
        /*001a*/ 	.short	(.L_61 - .L_60)
.L_60:
        /*001c*/ 	.word	0x00000000
        /*0020*/ 	.short	0x0004
        /*0022*/ 	.short	0x0020
        /*0024*/ 	.byte	0x00, 0xf0, 0x11, 0x00


	//----- nvinfo : EIATTR_KPARAM_INFO
	.align		4
.L_61:
        /*0028*/ 	.byte	0x04, 0x17
        /*002a*/ 	.short	(.L_63 - .L_62)
.L_62:
        /*002c*/ 	.word	0x00000000
        /*0030*/ 	.short	0x0003
        /*0032*/ 	.short	0x0018
        /*0034*/ 	.byte	0x00, 0xf5, 0x21, 0x00


	//----- nvinfo : EIATTR_KPARAM_INFO
	.align		4
.L_63:
        /*0038*/ 	.byte	0x04, 0x17
        /*003a*/ 	.short	(.L_65 - .L_64)
.L_64:
        /*003c*/ 	.word	0x00000000
        /*0040*/ 	.short	0x0002
        /*0042*/ 	.short	0x0010
        /*0044*/ 	.byte	0x00, 0xf5, 0x21, 0x00


	//----- nvinfo : EIATTR_KPARAM_INFO
	.align		4
.L_65:
        /*0048*/ 	.byte	0x04, 0x17
        /*004a*/ 	.short	(.L_67 - .L_66)
.L_66:
        /*004c*/ 	.word	0x00000000
        /*0050*/ 	.short	0x0001
        /*0052*/ 	.short	0x0008
        /*0054*/ 	.byte	0x00, 0xf5, 0x21, 0x00


	//----- nvinfo : EIATTR_KPARAM_INFO
	.align		4
.L_67:
        /*0058*/ 	.byte	0x04, 0x17
        /*005a*/ 	.short	(.L_69 - .L_68)
.L_68:
        /*005c*/ 	.word	0x00000000
        /*0060*/ 	.short	0x0000
        /*0062*/ 	.short	0x0000
        /*0064*/ 	.byte	0x00, 0xf5, 0x21, 0x00


	//----- nvinfo : EIATTR_SPARSE_MMA_MASK
	.align		4
.L_69:
        /*0068*/ 	.byte	0x03, 0x50
        /*006a*/ 	.short	0x0000


	//----- nvinfo : EIATTR_MAXREG_COUNT
	.align		4
        /*006c*/ 	.byte	0x03, 0x1b
        /*006e*/ 	.short	0x00ff


	//----- nvinfo : EIATTR_MERCURY_ISA_VERSION
	.align		4
        /*0070*/ 	.byte	0x03, 0x5f
        /*0072*/ 	.short	0x0101


	//----- nvinfo : EIATTR_VRC_CTA_INIT_COUNT
	.align		4
        /*0074*/ 	.byte	0x02, 0x4a
	.zero		1
	.zero		1


	//----- nvinfo : EIATTR_EXIT_INSTR_OFFSETS
	.align		4
        /*0078*/ 	.byte	0x04, 0x1c
        /*007a*/ 	.short	(.L_71 - .L_70)


	//   ....[0]....
.L_70:
        /*007c*/ 	.word	0x000000c0


	//   ....[1]....
        /*0080*/ 	.word	0x000002e0


	//----- nvinfo : EIATTR_CBANK_PARAM_SIZE
	.align		4
.L_71:
        /*0084*/ 	.byte	0x03, 0x19
        /*0086*/ 	.short	0x0028


	//----- nvinfo : EIATTR_PARAM_CBANK
	.align		4
        /*0088*/ 	.byte	0x04, 0x0a
        /*008a*/ 	.short	(.L_73 - .L_72)
	.align		4
.L_72:
        /*008c*/ 	.word	index@(.nv.constant0.to_gray)
        /*0090*/ 	.short	0x0380
        /*0092*/ 	.short	0x0028


	//----- nvinfo : EIATTR_SW_WAR
	.align		4
.L_73:
        /*0094*/ 	.byte	0x04, 0x36
        /*0096*/ 	.short	(.L_75 - .L_74)
.L_74:
        /*0098*/ 	.word	0x00000008
.L_75:


//--------------------- .nv.info.suppression      --------------------------
	.section	.nv.info.suppression,"",@"SHT_CUDA_INFO"
	.sectionflags	@""
	.align	4


	//----- nvinfo : EIATTR_CUDA_API_VERSION
	.align		4
        /*0000*/ 	.byte	0x04, 0x37
        /*0002*/ 	.short	(.L_77 - .L_76)
.L_76:
        /*0004*/ 	.word	0x00000082


	//----- nvinfo : EIATTR_KPARAM_INFO
	.align		4
.L_77:
        /*0008*/ 	.byte	0x04, 0x17
        /*000a*/ 	.short	(.L_79 - .L_78)
.L_78:
        /*000c*/ 	.word	0x00000000
        /*0010*/ 	.short	0x0004
        /*0012*/ 	.short	0x001c
        /*0014*/ 	.byte	0x00, 0xf0, 0x11, 0x00


	//----- nvinfo : EIATTR_KPARAM_INFO
	.align		4
.L_79:
        /*0018*/ 	.byte	0x04, 0x17
        /*001a*/ 	.short	(.L_81 - .L_80)
.L_80:
        /*001c*/ 	.word	0x00000000
        /*0020*/ 	.short	0x0003
        /*0022*/ 	.short	0x0018
        /*0024*/ 	.byte	0x00, 0xf0, 0x11, 0x00


	//----- nvinfo : EIATTR_KPARAM_INFO
	.align		4
.L_81:
        /*0028*/ 	.byte	0x04, 0x17
        /*002a*/ 	.short	(.L_83 - .L_82)
.L_82:
        /*002c*/ 	.word	0x00000000
        /*0030*/ 	.short	0x0002
        /*0032*/ 	.short	0x0010
        /*0034*/ 	.byte	0x00, 0xf5, 0x21, 0x00


	//----- nvinfo : EIATTR_KPARAM_INFO
	.align		4
.L_83:
        /*0038*/ 	.byte	0x04, 0x17
        /*003a*/ 	.short	(.L_85 - .L_84)
.L_84:
        /*003c*/ 	.word	0x00000000
        /*0040*/ 	.short	0x0001
        /*0042*/ 	.short	0x0008
        /*0044*/ 	.byte	0x00, 0xf5, 0x21, 0x00


	//----- nvinfo : EIATTR_KPARAM_INFO
	.align		4
.L_85:
        /*0048*/ 	.byte	0x04, 0x17
        /*004a*/ 	.short	(.L_87 - .L_86)
.L_86:
        /*004c*/ 	.word	0x00000000
        /*0050*/ 	.short	0x0000
        /*0052*/ 	.short	0x0000
        /*0054*/ 	.byte	0x00, 0xf5, 0x21, 0x00


	//----- nvinfo : EIATTR_SPARSE_MMA_MASK
	.align		4
.L_87:
        /*0058*/ 	.byte	0x03, 0x50
        /*005a*/ 	.short	0x0000


	//----- nvinfo : EIATTR_MAXREG_COUNT
	.align		4
        /*005c*/ 	.byte	0x03, 0x1b
        /*005e*/ 	.short	0x00ff


	//----- nvinfo : EIATTR_MERCURY_ISA_VERSION
	.align		4
        /*0060*/ 	.byte	0x03, 0x5f
        /*0062*/ 	.short	0x0101


	//----- nvinfo : EIATTR_VRC_CTA_INIT_COUNT
	.align		4
        /*0064*/ 	.byte	0x02, 0x4a
	.zero		1
	.zero		1


	//----- nvinfo : EIATTR_EXIT_INSTR_OFFSETS
	.align		4
        /*0068*/ 	.byte	0x04, 0x1c
        /*006a*/ 	.short	(.L_89 - .L_88)


	//   ....[0]....
.L_88:
        /*006c*/ 	.word	0x000000e0


	//   ....[1]....
        /*0070*/ 	.word	0x00000110


	//   ....[2]....
        /*0074*/ 	.word	0x00000600


	//----- nvinfo : EIATTR_CRS_STACK_SIZE
	.align		4
.L_89:
        /*0078*/ 	.byte	0x04, 0x1e
        /*007a*/ 	.short	(.L_91 - .L_90)
.L_90:
        /*007c*/ 	.word	0x00000000


	//----- nvinfo : EIATTR_CBANK_PARAM_SIZE
	.align		4
.L_91:
        /*0080*/ 	.byte	0x03, 0x19
        /*0082*/ 	.short	0x0020


	//----- nvinfo : EIATTR_PARAM_CBANK
	.align		4
        /*0084*/ 	.byte	0x04, 0x0a
        /*0086*/ 	.short	(.L_93 - .L_92)
	.align		4
.L_92:
        /*0088*/ 	.word	index@(.nv.constant0.suppression)
        /*008c*/ 	.short	0x0380
        /*008e*/ 	.short	0x0020


	//----- nvinfo : EIATTR_SW_WAR
	.align		4
.L_93:
        /*0090*/ 	.byte	0x04, 0x36
        /*0092*/ 	.short	(.L_95 - .L_94)
.L_94:
        /*0094*/ 	.word	0x00000008
.L_95:


//--------------------- .nv.info.sobel            --------------------------
	.section	.nv.info.sobel,"",@"SHT_CUDA_INFO"
	.sectionflags	@""
	.align	4


	//----- nvinfo : EIATTR_CUDA_API_VERSION
	.align		4
        /*0000*/ 	.byte	0x04, 0x37
        /*0002*/ 	.short	(.L_97 - .L_96)
.L_96:
        /*0004*/ 	.word	0x00000082


	//----- nvinfo : EIATTR_KPARAM_INFO
	.align		4
.L_97:
        /*0008*/ 	.byte	0x04, 0x17
        /*000a*/ 	.short	(.L_99 - .L_98)
.L_98:
        /*000c*/ 	.word	0x00000000
        /*0010*/ 	.short	0x0004
        /*0012*/ 	.short	0x001c
        /*0014*/ 	.byte	0x00, 0xf0, 0x11, 0x00


	//----- nvinfo : EIATTR_KPARAM_INFO
	.align		4
.L_99:
        /*0018*/ 	.byte	0x04, 0x17
        /*001a*/ 	.short	(.L_101 - .L_100)
.L_100:
        /*001c*/ 	.word	0x00000000
        /*0020*/ 	.short	0x0003
        /*0022*/ 	.short	0x0018
        /*0024*/ 	.byte	0x00, 0xf0, 0x11, 0x00


	//----- nvinfo : EIATTR_KPARAM_INFO
	.align		4
.L_101:
        /*0028*/ 	.byte	0x04, 0x17
        /*002a*/ 	.short	(.L_103 - .L_102)
.L_102:
        /*002c*/ 	.word	0x00000000
        /*0030*/ 	.short	0x0002
        /*0032*/ 	.short	0x0010
        /*0034*/ 	.byte	0x00, 0xf5, 0x21, 0x00


	//----- nvinfo : EIATTR_KPARAM_INFO
	.align		4
.L_103:
        /*0038*/ 	.byte	0x04, 0x17
        /*003a*/ 	.short	(.L_105 - .L_104)
.L_104:
        /*003c*/ 	.word	0x00000000
        /*0040*/ 	.short	0x0001
        /*0042*/ 	.short	0x0008
        /*0044*/ 	.byte	0x00, 0xf5, 0x21, 0x00


	//----- nvinfo : EIATTR_KPARAM_INFO
	.align		4
.L_105:
        /*0048*/ 	.byte	0x04, 0x17
        /*004a*/ 	.short	(.L_107 - .L_106)
.L_106:
        /*004c*/ 	.word	0x00000000
        /*0050*/ 	.short	0x0000
        /*0052*/ 	.short	0x0000
        /*0054*/ 	.byte	0x00, 0xf5, 0x21, 0x00


	//----- nvinfo : EIATTR_SPARSE_MMA_MASK
	.align		4
.L_107:
        /*0058*/ 	.byte	0x03, 0x50
        /*005a*/ 	.short	0x0000


	//----- nvinfo : EIATTR_MAXREG_COUNT
	.align		4
        /*005c*/ 	.byte	0x03, 0x1b
        /*005e*/ 	.short	0x00ff


	//----- nvinfo : EIATTR_MERCURY_ISA_VERSION
	.align		4
        /*0060*/ 	.byte	0x03, 0x5f
        /*0062*/ 	.short	0x0101


	//----- nvinfo : EIATTR_VRC_CTA_INIT_COUNT
	.align		4
        /*0064*/ 	.byte	0x02, 0x4a
	.zero		1
	.zero		1


	//----- nvinfo : EIATTR_EXIT_INSTR_OFFSETS
	.align		4
        /*0068*/ 	.byte	0x04, 0x1c
        /*006a*/ 	.short	(.L_109 - .L_108)


	//   ....[0]....
.L_108:
        /*006c*/ 	.word	0x000000e0


	//   ....[1]....
        /*0070*/ 	.word	0x00000110


	//   ....[2]....
        /*0074*/ 	.word	0x00000dc0


	//----- nvinfo : EIATTR_CRS_STACK_SIZE
	.align		4
.L_109:
        /*0078*/ 	.byte	0x04, 0x1e
        /*007a*/ 	.short	(.L_111 - .L_110)
.L_110:
        /*007c*/ 	.word	0x00000000


	//----- nvinfo : EIATTR_CBANK_PARAM_SIZE
	.align		4
.L_111:
        /*0080*/ 	.byte	0x03, 0x19
        /*0082*/ 	.short	0x0020


	//----- nvinfo : EIATTR_PARAM_CBANK
	.align		4
        /*0084*/ 	.byte	0x04, 0x0a
        /*0086*/ 	.short	(.L_113 - .L_112)
	.align		4
.L_112:
        /*0088*/ 	.word	index@(.nv.constant0.sobel)
        /*008c*/ 	.short	0x0380
        /*008e*/ 	.short	0x0020


	//----- nvinfo : EIATTR_SW_WAR
	.align		4
.L_113:
        /*0090*/ 	.byte	0x04, 0x36
        /*0092*/ 	.short	(.L_115 - .L_114)
.L_114:
        /*0094*/ 	.word	0x00000008
.L_115:


//--------------------- .nv.info.convolution      --------------------------
	.section	.nv.info.convolution,"",@"SHT_CUDA_INFO"
	.sectionflags	@""
	.align	4


	//----- nvinfo : EIATTR_CUDA_API_VERSION
	.align		4
        /*0000*/ 	.byte	0x04, 0x37
        /*0002*/ 	.short	(.L_117 - .L_116)
.L_116:
        /*0004*/ 	.word	0x00000082


	//----- nvinfo : EIATTR_KPARAM_INFO
	.align		4
.L_117:
        /*0008*/ 	.byte	0x04, 0x17
        /*000a*/ 	.short	(.L_119 - .L_118)
.L_118:
        /*000c*/ 	.word	0x00000000
        /*0010*/ 	.short	0x0007
        /*0012*/ 	.short	0x0028
        /*0014*/ 	.byte	0x00, 0xf0, 0x05, 0x00


	//----- nvinfo : EIATTR_KPARAM_INFO
	.align		4
.L_119:
        /*0018*/ 	.byte	0x04, 0x17
        /*001a*/ 	.short	(.L_121 - .L_120)
.L_120:
        /*001c*/ 	.word	0x00000000
        /*0020*/ 	.short	0x0006
        /*0022*/ 	.short	0x0020
        /*0024*/ 	.byte	0x00, 0xf5, 0x21, 0x00


	//----- nvinfo : EIATTR_KPARAM_INFO
	.align		4
.L_121:
        /*0028*/ 	.byte	0x04, 0x17
        /*002a*/ 	.short	(.L_123 - .L_122)
.L_122:
        /*002c*/ 	.word	0x00000000
        /*0030*/ 	.short	0x0005
        /*0032*/ 	.short	0x001c
        /*0034*/ 	.byte	0x00, 0xf0, 0x11, 0x00


	//----- nvinfo : EIATTR_KPARAM_INFO
	.align		4
.L_123:
        /*0038*/ 	.byte	0x04, 0x17
        /*003a*/ 	.short	(.L_125 - .L_124)
.L_124:
        /*003c*/ 	.word	0x00000000
        /*0040*/ 	.short	0x0004
        /*0042*/ 	.short	0x0018
        /*0044*/ 	.byte	0x00, 0xf0, 0x11, 0x00


	//----- nvinfo : EIATTR_KPARAM_INFO
	.align		4
.L_125:
        /*0048*/ 	.byte	0x04, 0x17
        /*004a*/ 	.short	(.L_127 - .L_126)
.L_126:
        /*004c*/ 	.word	0x00000000
        /*0050*/ 	.short	0x0003
        /*0052*/ 	.short	0x0010
        /*0054*/ 	.byte	0x00, 0xf5, 0x21, 0x00


	//----- nvinfo : EIATTR_KPARAM_INFO
	.align		4
.L_127:
        /*0058*/ 	.byte	0x04, 0x17
        /*005a*/ 	.short	(.L_129 - .L_128)
.L_128:
        /*005c*/ 	.word	0x00000000
        /*0060*/ 	.short	0x0002
        /*0062*/ 	.short	0x000c
        /*0064*/ 	.byte	0x00, 0xf0, 0x11, 0x00


	//----- nvinfo : EIATTR_KPARAM_INFO
	.align		4
.L_129:
        /*0068*/ 	.byte	0x04, 0x17
        /*006a*/ 	.short	(.L_131 - .L_130)
.L_130:
        /*006c*/ 	.word	0x00000000
        /*0070*/ 	.short	0x0001
        /*0072*/ 	.short	0x0008
        /*0074*/ 	.byte	0x00, 0xf0, 0x11, 0x00


	//----- nvinfo : EIATTR_KPARAM_INFO
	.align		4
.L_131:
        /*0078*/ 	.byte	0x04, 0x17
        /*007a*/ 	.short	(.L_133 - .L_132)
.L_132:
        /*007c*/ 	.word	0x00000000
        /*0080*/ 	.short	0x0000
        /*0082*/ 	.short	0x0000
        /*0084*/ 	.byte	0x00, 0xf5, 0x21, 0x00


	//----- nvinfo : EIATTR_SPARSE_MMA_MASK
	.align		4
.L_133:
        /*0088*/ 	.byte	0x03, 0x50
        /*008a*/ 	.short	0x0000


	//----- nvinfo : EIATTR_MAXREG_COUNT
	.align		4
        /*008c*/ 	.byte	0x03, 0x1b
        /*008e*/ 	.short	0x00ff


	//----- nvinfo : EIATTR_NUM_BARRIERS
	.align		4
        /*0090*/ 	.byte	0x02, 0x4c
        /*0092*/ 	.byte	0x01
	.zero		1


	//----- nvinfo : EIATTR_MERCURY_ISA_VERSION
	.align		4
        /*0094*/ 	.byte	0x03, 0x5f
        /*0096*/ 	.short	0x0101


	//----- nvinfo : EIATTR_VRC_CTA_INIT_COUNT
	.align		4
        /*0098*/ 	.byte	0x02, 0x4a
	.zero		1
	.zero		1


	//----- nvinfo : EIATTR_EXIT_INSTR_OFFSETS
	.align		4
        /*009c*/ 	.byte	0x04, 0x1c
        /*009e*/ 	.short	(.L_135 - .L_134)


	//   ....[0]....
.L_134:
        /*00a0*/ 	.word	0x000000d0


	//   ....[1]....
        /*00a4*/ 	.word	0x00001bb0


	//   ....[2]....
        /*00a8*/ 	.word	0x00001c20


	//----- nvinfo : EIATTR_CRS_STACK_SIZE
	.align		4
.L_135:
        /*00ac*/ 	.byte	0x04, 0x1e
        /*00ae*/ 	.short	(.L_137 - .L_136)
.L_136:
        /*00b0*/ 	.word	0x00000000


	//----- nvinfo : EIATTR_CBANK_PARAM_SIZE
	.align		4
.L_137:
        /*00b4*/ 	.byte	0x03, 0x19
        /*00b6*/ 	.short	0x0029


	//----- nvinfo : EIATTR_PARAM_CBANK
	.align		4
        /*00b8*/ 	.byte	0x04, 0x0a
        /*00ba*/ 	.short	(.L_139 - .L_138)
	.align		4
.L_138:
        /*00bc*/ 	.word	index@(.nv.constant0.convolution)
        /*00c0*/ 	.short	0x0380
        /*00c2*/ 	.short	0x0029


	//----- nvinfo : EIATTR_SW_WAR
	.align		4
.L_139:
        /*00c4*/ 	.byte	0x04, 0x36
        /*00c6*/ 	.short	(.L_141 - .L_140)
.L_140:
        /*00c8*/ 	.word	0x00000008
.L_141:


//--------------------- .nv.callgraph             --------------------------
	.section	.nv.callgraph,"",@"SHT_CUDA_CALLGRAPH"
	.align	4
	.sectionentsize	8
	.align		4
        /*0000*/ 	.word	0x00000000
	.align		4
        /*0004*/ 	.word	0xffffffff
	.align		4
        /*0008*/ 	.word	0x00000000
	.align		4
        /*000c*/ 	.word	0xfffffffe
	.align		4
        /*0010*/ 	.word	0x00000000
	.align		4
        /*0014*/ 	.word	0xfffffffd
	.align		4
        /*0018*/ 	.word	0x00000000
	.align		4
        /*001c*/ 	.word	0xfffffffc


//--------------------- .text.get_magnitude       --------------------------
	.section	.text.get_magnitude,"ax",@progbits
	.align	128
        .global         get_magnitude
        .type           get_magnitude,@function
        .size           get_magnitude,(.L_x_50 - get_magnitude)
        .other          get_magnitude,@"STO_CUDA_ENTRY STV_DEFAULT"
get_magnitude:
.text.get_magnitude:
[----:B------:R-:W-:Y:S01]  /*0000*/  LDC R1, c[0x0][0x37c] ;  /* 0x0000df00ff017b82 */ /* 0x000fe20000000800 */
[----:B------:R-:W0:Y:S07]  /*0010*/  S2R R0, SR_TID.Y ;  /* 0x0000000000007919 */ /* 0x000e2e0000002200 */
[----:B------:R-:W1:Y:S01]  /*0020*/  LDC R2, c[0x0][0x360] ;  /* 0x0000d800ff027b82 */ /* 0x000e620000000800 */
[----:B------:R-:W2:Y:S01]  /*0030*/  LDCU.64 UR6, c[0x0][0x398] ;  /* 0x00007300ff0677ac */ /* 0x000ea20008000a00 */
[----:B------:R-:W1:Y:S06]  /*0040*/  S2R R5, SR_TID.X ;  /* 0x0000000000057919 */ /* 0x000e6c0000002100 */
[----:B------:R-:W0:Y:S08]  /*0050*/  S2UR UR5, SR_CTAID.Y ;  /* 0x00000000000579c3 */ /* 0x000e300000002600 */
[----:B------:R-:W0:Y:S08]  /*0060*/  LDC R3, c[0x0][0x364] ;  /* 0x0000d900ff037b82 */ /* 0x000e300000000800 */
[----:B------:R-:W1:Y:S01]  /*0070*/  S2UR UR4, SR_CTAID.X ;  /* 0x00000000000479c3 */ /* 0x000e620000002500 */
[----:B0-----:R-:W-:-:S05]  /*0080*/  IMAD R3, R3, UR5, R0 ;  /* 0x0000000503037c24 */ /* 0x001fca000f8e0200 */
[----:B--2---:R-:W-:Y:S01]  /*0090*/  ISETP.GE.AND P0, PT, R3, UR7, PT ;  /* 0x0000000703007c0c */ /* 0x004fe2000bf06270 */
[----:B-1----:R-:W-:-:S05]  /*00a0*/  IMAD R2, R2, UR4, R5 ;  /* 0x0000000402027c24 */ /* 0x002fca000f8e0205 */
[----:B------:R-:W-:-:S13]  /*00b0*/  ISETP.GE.OR P0, PT, R2, UR6, P0 ;  /* 0x0000000602007c0c */ /* 0x000fda0008706670 */
[----:B------:R-:W-:Y:S05]  /*00c0*/  @P0 EXIT ;  /* 0x000000000000094d */ /* 0x000fea0003800000 */
[----:B------:R-:W0:Y:S01]  /*00d0*/  LDCU.128 UR8, c[0x0][0x380] ;  /* 0x00007000ff0877ac */ /* 0x000e220008000c00 */
[----:B------:R-:W-:Y:S01]  /*00e0*/  IMAD R2, R3, UR6, R2 ;  /* 0x0000000603027c24 */ /* 0x000fe2000f8e0202 */
[----:B------:R-:W1:Y:S04]  /*00f0*/  LDCU.64 UR4, c[0x0][0x358] ;  /* 0x00006b00ff0477ac */ /* 0x000e680008000a00 */
[----:B------:R-:W-:Y:S02]  /*0100*/  SHF.R.S32.HI R9, RZ, 0x1f, R2 ;  /* 0x0000001fff097819 */ /* 0x000fe40000011402 */
[C---:B0-----:R-:W-:Y:S02]  /*0110*/  IADD3 R6, P1, PT, R2.reuse, UR10, RZ ;  /* 0x0000000a02067c10 */ /* 0x041fe4000ff3e0ff */
[----:B------:R-:W-:-:S02]  /*0120*/  IADD3 R4, P0, PT, R2, UR8, RZ ;  /* 0x0000000802047c10 */ /* 0x000fc4000ff1e0ff */
[C---:B------:R-:W-:Y:S02]  /*0130*/  IADD3.X R7, PT, PT, R9.reuse, UR11, RZ, P1, !PT ;  /* 0x0000000b09077c10 */ /* 0x040fe40008ffe4ff */
[----:B------:R-:W-:-:S03]  /*0140*/  IADD3.X R5, PT, PT, R9, UR9, RZ, P0, !PT ;  /* 0x0000000909057c10 */ /* 0x000fc600087fe4ff */
[----:B-1----:R-:W2:Y:S04]  /*0150*/  LDG.E.U8 R6, desc[UR4][R6.64] ;  /* 0x0000000406067981 */ /* 0x002ea8000c1e1100 */
[----:B------:R-:W3:Y:S01]  /*0160*/  LDG.E.U8 R4, desc[UR4][R4.64] ;  /* 0x0000000404047981 */ /* 0x000ee2000c1e1100 */
[----:B------:R-:W-:Y:S01]  /*0170*/  BSSY.RECONVERGENT B0, `(.L_x_0) ;  /* 0x0000011000007945 */ /* 0x000fe20003800200 */
[----:B--2---:R-:W-:Y:S01]  /*0180*/  IMAD R3, R6, R6, RZ ;  /* 0x0000000606037224 */ /* 0x004fe200078e02ff */
[----:B---3--:R-:W-:-:S04]  /*0190*/  I2FP.F32.U32 R0, R4 ;  /* 0x0000000400007245 */ /* 0x008fc80000201000 */
[----:B------:R-:W-:-:S05]  /*01a0*/  I2FP.F32.U32 R3, R3 ;  /* 0x0000000300037245 */ /* 0x000fca0000201000 */
[----:B------:R-:W-:-:S04]  /*01b0*/  FFMA R0, R0, R0, R3 ;  /* 0x0000000000007223 */ /* 0x000fc80000000003 */
[----:B------:R0:W1:Y:S01]  /*01c0*/  MUFU.RSQ R3, R0 ;  /* 0x0000000000037308 */ /* 0x0000620000001400 */
[----:B------:R-:W-:-:S04]  /*01d0*/  IADD3 R8, PT, PT, R0, -0xd000000, RZ ;  /* 0xf300000000087810 */ /* 0x000fc80007ffe0ff */
[----:B------:R-:W-:-:S13]  /*01e0*/  ISETP.GT.U32.AND P0, PT, R8, 0x727fffff, PT ;  /* 0x727fffff0800780c */ /* 0x000fda0003f04070 */
[----:B01----:R-:W-:Y:S05]  /*01f0*/  @!P0 BRA `(.L_x_1) ;  /* 0x0000000000108947 */ /* 0x003fea0003800000 */
[----:B------:R-:W-:-:S07]  /*0200*/  MOV R8, 0x220 ;  /* 0x0000022000087802 */ /* 0x000fce0000000f00 */
[----:B------:R-:W-:Y:S05]  /*0210*/  CALL.REL.NOINC `($__internal_0_$__cuda_sm20_sqrt_rn_f32_slowpath) ;  /* 0x0000000000347944 */ /* 0x000fea0003c00000 */
[----:B------:R-:W-:Y:S01]  /*0220*/  MOV R0, R3 ;  /* 0x0000000300007202 */ /* 0x000fe20000000f00 */
[----:B------:R-:W-:Y:S06]  /*0230*/  BRA `(.L_x_2) ;  /* 0x0000000000107947 */ /* 0x000fec0003800000 */
.L_x_1:
[----:B------:R-:W-:Y:S01]  /*0240*/  FMUL.FTZ R5, R0, R3 ;  /* 0x0000000300057220 */ /* 0x000fe20000410000 */
[----:B------:R-:W-:-:S03]  /*0250*/  FMUL.FTZ R3, R3, 0.5 ;  /* 0x3f00000003037820 */ /* 0x000fc60000410000 */
[----:B------:R-:W-:-:S04]  /*0260*/  FFMA R0, -R5, R5, R0 ;  /* 0x0000000505007223 */ /* 0x000fc80000000100 */
[----:B------:R-:W-:-:S07]  /*0270*/  FFMA R0, R0, R3, R5 ;  /* 0x0000000300007223 */ /* 0x000fce0000000005 */
.L_x_2:
[----:B------:R-:W-:Y:S05]  /*0280*/  BSYNC.RECONVERGENT B0 ;  /* 0x0000000000007941 */ /* 0x000fea0003800200 */
.L_x_0:
[----:B------:R-:W0:Y:S01]  /*0290*/  LDCU.64 UR6, c[0x0][0x390] ;  /* 0x00007200ff0677ac */ /* 0x000e220008000a00 */
[----:B------:R-:W1:Y:S01]  /*02a0*/  F2I.TRUNC.NTZ R5, R0 ;  /* 0x0000000000057305 */ /* 0x000e62000020f100 */
[----:B0-----:R-:W-:-:S04]  /*02b0*/  IADD3 R2, P0, PT, R2, UR6, RZ ;  /* 0x0000000602027c10 */ /* 0x001fc8000ff1e0ff */
[----:B------:R-:W-:-:S05]  /*02c0*/  IADD3.X R3, PT, PT, R9, UR7, RZ, P0, !PT ;  /* 0x0000000709037c10 */ /* 0x000fca00087fe4ff */
[----:B-1----:R-:W-:Y:S01]  /*02d0*/  STG.E.U8 desc[UR4][R2.64], R5 ;  /* 0x0000000502007986 */ /* 0x002fe2000c101104 */
[----:B------:R-:W-:Y:S05]  /*02e0*/  EXIT ;  /* 0x000000000000794d */ /* 0x000fea0003800000 */
        .weak           $__internal_0_$__cuda_sm20_sqrt_rn_f32_slowpath
        .type           $__internal_0_$__cuda_sm20_sqrt_rn_f32_slowpath,@function
        .size           $__internal_0_$__cuda_sm20_sqrt_rn_f32_slowpath,(.L_x_50 - $__internal_0_$__cuda_sm20_sqrt_rn_f32_slowpath)
$__internal_0_$__cuda_sm20_sqrt_rn_f32_slowpath:
[----:B------:R-:W-:-:S13]  /*02f0*/  LOP3.LUT P0, RZ, R0, 0x7fffffff, RZ, 0xc0, !PT ;  /* 0x7fffffff00ff7812 */ /* 0x000fda000780c0ff */
[----:B------:R-:W-:Y:S01]  /*0300*/  @!P0 IMAD.MOV.U32 R3, RZ, RZ, R0 ;  /* 0x000000ffff038224 */ /* 0x000fe200078e0000 */
[----:B------:R-:W-:Y:S06]  /*0310*/  @!P0 BRA `(.L_x_3) ;  /* 0x0000000000408947 */ /* 0x000fec0003800000 */
[----:B------:R-:W-:-:S13]  /*0320*/  FSETP.GEU.FTZ.AND P0, PT, R0, RZ, PT ;  /* 0x000000ff0000720b */ /* 0x000fda0003f1e000 */
[----:B------:R-:W-:Y:S01]  /*0330*/  @!P0 MOV R3, 0x7fffffff ;  /* 0x7fffffff00038802 */ /* 0x000fe20000000f00 */
[----:B------:R-:W-:Y:S06]  /*0340*/  @!P0 BRA `(.L_x_3) ;  /* 0x0000000000348947 */ /* 0x000fec0003800000 */
[----:B------:R-:W-:-:S13]  /*0350*/  FSETP.GTU.FTZ.AND P0, PT, |R0|, +INF , PT ;  /* 0x7f8000000000780b */ /* 0x000fda0003f1c200 */
[----:B------:R-:W-:Y:S01]  /*0360*/  @P0 FADD.FTZ R3, R0, 1 ;  /* 0x3f80000000030421 */ /* 0x000fe20000010000 */
[----:B------:R-:W-:Y:S06]  /*0370*/  @P0 BRA `(.L_x_3) ;  /* 0x0000000000280947 */ /* 0x000fec0003800000 */
[----:B------:R-:W-:-:S13]  /*0380*/  FSETP.NEU.FTZ.AND P0, PT, |R0|, +INF , PT ;  /* 0x7f8000000000780b */ /* 0x000fda0003f1d200 */
[----:B------:R-:W-:-:S04]  /*0390*/  @P0 FFMA R4, R0, 1.84467440737095516160e+19, RZ ;  /* 0x5f80000000040823 */ /* 0x000fc800000000ff */
[----:B------:R-:W0:Y:S02]  /*03a0*/  @P0 MUFU.RSQ R3, R4 ;  /* 0x0000000400030308 */ /* 0x000e240000001400 */
[----:B0-----:R-:W-:Y:S01]  /*03b0*/  @P0 FMUL.FTZ R5, R4, R3 ;  /* 0x0000000304050220 */ /* 0x001fe20000410000 */
[----:B------:R-:W-:Y:S01]  /*03c0*/  @P0 FMUL.FTZ R7, R3, 0.5 ;  /* 0x3f00000003070820 */ /* 0x000fe20000410000 */
[----:B------:R-:W-:Y:S02]  /*03d0*/  @!P0 IMAD.MOV.U32 R3, RZ, RZ, R0 ;  /* 0x000000ffff038224 */ /* 0x000fe400078e0000 */
[----:B------:R-:W-:-:S04]  /*03e0*/  @P0 FADD.FTZ R6, -R5, -RZ ;  /* 0x800000ff05060221 */ /* 0x000fc80000010100 */
[----:B------:R-:W-:-:S04]  /*03f0*/  @P0 FFMA R6, R5, R6, R4 ;  /* 0x0000000605060223 */ /* 0x000fc80000000004 */
[----:B------:R-:W-:-:S04]  /*0400*/  @P0 FFMA R6, R6, R7, R5 ;  /* 0x0000000706060223 */ /* 0x000fc80000000005 */
[----:B------:R-:W-:-:S07]  /*0410*/  @P0 FMUL.FTZ R3, R6, 2.3283064365386962891e-10 ;  /* 0x2f80000006030820 */ /* 0x000fce0000410000 */
.L_x_3:
[----:B------:R-:W-:Y:S01]  /*0420*/  MOV R4, R8 ;  /* 0x0000000800047202 */ /* 0x000fe20000000f00 */
[----:B------:R-:W-:-:S04]  /*0430*/  IMAD.MOV.U32 R5, RZ, RZ, 0x0 ;  /* 0x00000000ff057424 */ /* 0x000fc800078e00ff */
[----:B------:R-:W-:Y:S05]  /*0440*/  RET.REL.NODEC R4 `(get_magnitude) ;  /* 0xfffffff804ec7950 */ /* 0x000fea0003c3ffff */
.L_x_4:
[----:B------:R-:W-:-:S00]  /*0450*/  BRA `(.L_x_4) ;  /* 0xfffffffc00fc7947 */ /* 0x000fc0000383ffff */
[----:B------:R-:W-:-:S00]  /*0460*/  NOP ;  /* 0x0000000000007918 */ /* 0x000fc00000000000 */
        /* <DEDUP_REMOVED lines=9> */
.L_x_50:


//--------------------- .text.to_gray             --------------------------
	.section	.text.to_gray,"ax",@progbits
	.align	128
        .global         to_gray
        .type           to_gray,@function
        .size           to_gray,(.L_x_54 - to_gray)
        .other          to_gray,@"STO_CUDA_ENTRY STV_DEFAULT"
to_gray:
.text.to_gray:
        /* <DEDUP_REMOVED lines=15> */
[----:B------:R-:W1:Y:S04]  /*00f0*/  LDCU.128 UR12, c[0x0][0x390] ;  /* 0x00007200ff0c77ac */ /* 0x000e680008000c00 */
[----:B------:R-:W-:Y:S01]  /*0100*/  SHF.R.S32.HI R14, RZ, 0x1f, R0 ;  /* 0x0000001fff0e7819 */ /* 0x000fe20000011400 */
[----:B------:R-:W2:Y:S01]  /*0110*/  LDCU.64 UR4, c[0x0][0x358] ;  /* 0x00006b00ff0477ac */ /* 0x000ea20008000a00 */
[----:B0-----:R-:W-:-:S04]  /*0120*/  IADD3 R8, P0, PT, R0, UR8, RZ ;  /* 0x0000000800087c10 */ /* 0x001fc8000ff1e0ff */
[----:B------:R-:W-:Y:S02]  /*0130*/  IADD3.X R9, PT, PT, R14, UR9, RZ, P0, !PT ;  /* 0x000000090e097c10 */ /* 0x000fe400087fe4ff */
[C---:B------:R-:W-:Y:S02]  /*0140*/  IADD3 R10, P0, PT, R0.reuse, UR10, RZ ;  /* 0x0000000a000a7c10 */ /* 0x040fe4000ff1e0ff */
[----:B-1----:R-:W-:Y:S01]  /*0150*/  IADD3 R12, P1, PT, R0, UR12, RZ ;  /* 0x0000000c000c7c10 */ /* 0x002fe2000ff3e0ff */
[----:B--2---:R-:W2:Y:S01]  /*0160*/  LDG.E.U8 R8, desc[UR4][R8.64] ;  /* 0x0000000408087981 */ /* 0x004ea2000c1e1100 */
[C---:B------:R-:W-:Y:S02]  /*0170*/  IADD3.X R11, PT, PT, R14.reuse, UR11, RZ, P0, !PT ;  /* 0x0000000b0e0b7c10 */ /* 0x040fe400087fe4ff */
[----:B------:R-:W-:-:S03]  /*0180*/  IADD3.X R13, PT, PT, R14, UR13, RZ, P1, !PT ;  /* 0x0000000d0e0d7c10 */ /* 0x000fc60008ffe4ff */
[----:B------:R-:W3:Y:S04]  /*0190*/  LDG.E.U8 R10, desc[UR4][R10.64] ;  /* 0x000000040a0a7981 */ /* 0x000ee8000c1e1100 */
[----:B------:R-:W4:Y:S01]  /*01a0*/  LDG.E.U8 R12, desc[UR4][R12.64] ;  /* 0x000000040c0c7981 */ /* 0x000f22000c1e1100 */
[----:B------:R-:W-:Y:S01]  /*01b0*/  UMOV UR8, 0x77318fc5 ;  /* 0x77318fc500087882 */ /* 0x000fe20000000000 */
[----:B------:R-:W-:Y:S01]  /*01c0*/  UMOV UR9, 0x3fd3212d ;  /* 0x3fd3212d00097882 */ /* 0x000fe20000000000 */
[----:B--2---:R0:W1:Y:S08]  /*01d0*/  I2F.F64.U16 R2, R8 ;  /* 0x0000000800027312 */ /* 0x0040700000101800 */
[----:B---3--:R-:W2:Y:S01]  /*01e0*/  I2F.F64.U16 R4, R10 ;  /* 0x0000000a00047312 */ /* 0x008ea20000101800 */
[----:B0-----:R-:W-:-:S04]  /*01f0*/  IADD3 R8, P0, PT, R0, UR14, RZ ;  /* 0x0000000e00087c10 */ /* 0x001fc8000ff1e0ff */
[----:B------:R-:W-:Y:S01]  /*0200*/  IADD3.X R9, PT, PT, R14, UR15, RZ, P0, !PT ;  /* 0x0000000f0e097c10 */ /* 0x000fe200087fe4ff */
[----:B-1----:R-:W-:Y:S02]  /*0210*/  DMUL R2, R2, UR8 ;  /* 0x0000000802027c28 */ /* 0x002fe40008000000 */
[----:B----4-:R-:W0:Y:S01]  /*0220*/  I2F.F64.U16 R6, R12 ;  /* 0x0000000c00067312 */ /* 0x010e220000101800 */
[----:B------:R-:W-:Y:S01]  /*0230*/  UMOV UR8, 0x39581062 ;  /* 0x3958106200087882 */ /* 0x000fe20000000000 */
[----:B------:R-:W-:Y:S02]  /*0240*/  UMOV UR9, 0x3fe2c8b4 ;  /* 0x3fe2c8b400097882 */ /* 0x000fe40000000000 */
[----:B--2---:R-:W-:Y:S01]  /*0250*/  DMUL R4, R4, UR8 ;  /* 0x0000000804047c28 */ /* 0x004fe20008000000 */
[----:B------:R-:W-:Y:S01]  /*0260*/  UMOV UR8, 0x9fbe76c9 ;  /* 0x9fbe76c900087882 */ /* 0x000fe20000000000 */
[----:B------:R-:W-:Y:S02]  /*0270*/  UMOV UR9, 0x3fbd2f1a ;  /* 0x3fbd2f1a00097882 */ /* 0x000fe40000000000 */
[----:B------:R-:W-:Y:S01]  /*0280*/  F2I.F64.TRUNC R2, R2 ;  /* 0x0000000200027311 */ /* 0x000fe2000030d100 */
[----:B0-----:R-:W-:-:S07]  /*0290*/  DMUL R6, R6, UR8 ;  /* 0x0000000806067c28 */ /* 0x001fce0008000000 */
[----:B------:R-:W-:Y:S08]  /*02a0*/  F2I.F64.TRUNC R5, R4 ;  /* 0x0000000400057311 */ /* 0x000ff0000030d100 */
[----:B------:R-:W0:Y:S02]  /*02b0*/  F2I.F64.TRUNC R6, R6 ;  /* 0x0000000600067311 */ /* 0x000e24000030d100 */
[----:B0-----:R-:W-:-:S05]  /*02c0*/  IADD3 R11, PT, PT, R6, R5, R2 ;  /* 0x00000005060b7210 */ /* 0x001fca0007ffe002 */
[----:B------:R-:W-:Y:S01]  /*02d0*/  STG.E.U8 desc[UR4][R8.64], R11 ;  /* 0x0000000b08007986 */ /* 0x000fe2000c101104 */
[----:B------:R-:W-:Y:S05]  /*02e0*/  EXIT ;  /* 0x000000000000794d */ /* 0x000fea0003800000 */
.L_x_5:
        /* <DEDUP_REMOVED lines=9> */
.L_x_54:


//--------------------- .text.suppression         --------------------------
	.section	.text.suppression,"ax",@progbits
	.align	128
        .global         suppression
        .type           suppression,@function
        .size           suppression,(.L_x_55 - suppression)
        .other          suppression,@"STO_CUDA_ENTRY STV_DEFAULT"
suppression:
.text.suppression:
[----:B------:R-:W-:Y:S01]  /*0000*/  LDC R1, c[0x0][0x37c] ;  /* 0x0000df00ff017b82 */ /* 0x000fe20000000800 */
[----:B------:R-:W0:Y:S07]  /*0010*/  S2R R4, SR_TID.Y ;  /* 0x0000000000047919 */ /* 0x000e2e0000002200 */
[----:B------:R-:W1:Y:S01]  /*0020*/  LDC R5, c[0x0][0x360] ;  /* 0x0000d800ff057b82 */ /* 0x000e620000000800 */
[----:B------:R-:W1:Y:S07]  /*0030*/  S2R R0, SR_TID.X ;  /* 0x0000000000007919 */ /* 0x000e6e0000002100 */
[----:B------:R-:W0:Y:S08]  /*0040*/  S2UR UR5, SR_CTAID.Y ;  /* 0x00000000000579c3 */ /* 0x000e300000002600 */
[----:B------:R-:W0:Y:S08]  /*0050*/  LDC R11, c[0x0][0x364] ;  /* 0x0000d900ff0b7b82 */ /* 0x000e300000000800 */
[----:B------:R-:W2:Y:S08]  /*0060*/  LDC.64 R2, c[0x0][0x398] ;  /* 0x0000e600ff027b82 */ /* 0x000eb00000000a00 */
[----:B------:R-:W1:Y:S01]  /*0070*/  S2UR UR4, SR_CTAID.X ;  /* 0x00000000000479c3 */ /* 0x000e620000002500 */
[----:B0-----:R-:W-:-:S02]  /*0080*/  IMAD R11, R11, UR5, R4 ;  /* 0x000000050b0b7c24 */ /* 0x001fc4000f8e0204 */
[----:B--2---:R-:W-:-:S05]  /*0090*/  VIADD R4, R3, 0xfffffffe ;  /* 0xfffffffe03047836 */ /* 0x004fca0000000000 */
[----:B------:R-:W-:Y:S01]  /*00a0*/  ISETP.GE.AND P0, PT, R11, R4, PT ;  /* 0x000000040b00720c */ /* 0x000fe20003f06270 */
[----:B-1----:R-:W-:Y:S02]  /*00b0*/  IMAD R5, R5, UR4, R0 ;  /* 0x0000000405057c24 */ /* 0x002fe4000f8e0200 */
[----:B------:R-:W-:-:S05]  /*00c0*/  VIADD R0, R2, 0xfffffffe ;  /* 0xfffffffe02007836 */ /* 0x000fca0000000000 */
[----:B------:R-:W-:-:S13]  /*00d0*/  ISETP.GE.OR P0, PT, R5, R0, P0 ;  /* 0x000000000500720c */ /* 0x000fda0000706670 */
[----:B------:R-:W-:Y:S05]  /*00e0*/  @P0 EXIT ;  /* 0x000000000000094d */ /* 0x000fea0003800000 */
[----:B------:R-:W-:-:S04]  /*00f0*/  ISETP.NE.AND P0, PT, R11, RZ, PT ;  /* 0x000000ff0b00720c */ /* 0x000fc80003f05270 */
[----:B------:R-:W-:-:S13]  /*0100*/  ISETP.LT.OR P0, PT, R5, 0x1, !P0 ;  /* 0x000000010500780c */ /* 0x000fda0004701670 */
[----:B------:R-:W-:Y:S05]  /*0110*/  @P0 EXIT ;  /* 0x000000000000094d */ /* 0x000fea0003800000 */
[----:B------:R-:W0:Y:S01]  /*0120*/  LDCU.128 UR8, c[0x0][0x380] ;  /* 0x00007000ff0877ac */ /* 0x000e220008000c00 */
[----:B------:R-:W-:Y:S01]  /*0130*/  IMAD R0, R11, R2, R5 ;  /* 0x000000020b007224 */ /* 0x000fe200078e0205 */
[----:B------:R-:W1:Y:S04]  /*0140*/  LDCU.64 UR4, c[0x0][0x358] ;  /* 0x00006b00ff0477ac */ /* 0x000e680008000a00 */
[----:B------:R-:W-:Y:S02]  /*0150*/  SHF.R.S32.HI R10, RZ, 0x1f, R0 ;  /* 0x0000001fff0a7819 */ /* 0x000fe40000011400 */
[----:B0-----:R-:W-:-:S04]  /*0160*/  IADD3 R8, P0, PT, R0, UR10, RZ ;  /* 0x0000000a00087c10 */ /* 0x001fc8000ff1e0ff */
[----:B------:R-:W-:-:S05]  /*0170*/  IADD3.X R9, PT, PT, R10, UR11, RZ, P0, !PT ;  /* 0x0000000b0a097c10 */ /* 0x000fca00087fe4ff */
[----:B-1----:R-:W2:Y:S01]  /*0180*/  LDG.E.U8 R8, desc[UR4][R8.64] ;  /* 0x0000000408087981 */ /* 0x002ea2000c1e1100 */
[----:B------:R-:W-:-:S04]  /*0190*/  IADD3 R6, P0, PT, R0, UR8, RZ ;  /* 0x0000000800067c10 */ /* 0x000fc8000ff1e0ff */
[----:B------:R-:W-:-:S05]  /*01a0*/  IADD3.X R7, PT, PT, R10, UR9, RZ, P0, !PT ;  /* 0x000000090a077c10 */ /* 0x000fca00087fe4ff */
[----:B------:R0:W5:Y:S01]  /*01b0*/  LDG.E.U8 R3, desc[UR4][R6.64] ;  /* 0x0000000406037981 */ /* 0x000162000c1e1100 */
[----:B------:R-:W-:Y:S01]  /*01c0*/  BSSY.RECONVERGENT B0, `(.L_x_6) ;  /* 0x000003e000007945 */ /* 0x000fe20003800200 */
[----:B--2---:R-:W-:-:S05]  /*01d0*/  VIADD R4, R8, 0x61 ;  /* 0x0000006108047836 */ /* 0x004fca0000000000 */
[----:B------:R-:W-:-:S04]  /*01e0*/  LOP3.LUT R4, R4, 0xff, RZ, 0xc0, !PT ;  /* 0x000000ff04047812 */ /* 0x000fc800078ec0ff */
[----:B------:R-:W-:-:S13]  /*01f0*/  ISETP.GT.U32.AND P0, PT, R4, 0x76, PT ;  /* 0x000000760400780c */ /* 0x000fda0003f04070 */
[----:B0-----:R-:W-:Y:S05]  /*0200*/  @P0 BRA `(.L_x_7) ;  /* 0x00000000001c0947 */ /* 0x001fea0003800000 */
[----:B------:R-:W2:Y:S01]  /*0210*/  LDG.E.U8 R2, desc[UR4][R6.64+-0x1] ;  /* 0xffffff0406027981 */ /* 0x000ea2000c1e1100 */
[----:B------:R-:W-:Y:S02]  /*0220*/  PLOP3.LUT P0, PT, PT, PT, PT, 0x8, 0x80 ;  /* 0x000000000080781c */ /* 0x000fe40003f0e170 */
[----:B--2--5:R-:W-:-:S13]  /*0230*/  ISETP.GT.U32.AND P1, PT, R3, R2, PT ;  /* 0x000000020300720c */ /* 0x024fda0003f24070 */
[----:B------:R-:W-:Y:S05]  /*0240*/  @!P1 BRA `(.L_x_8) ;  /* 0x0000000000d49947 */ /* 0x000fea0003800000 */
[----:B------:R-:W2:Y:S02]  /*0250*/  LDG.E.U8 R6, desc[UR4][R6.64+0x1] ;  /* 0x0000010406067981 */ /* 0x000ea4000c1e1100 */
[----:B--2---:R-:W-:Y:S01]  /*0260*/  ISETP.GT.U32.AND P0, PT, R3, R6, PT ;  /* 0x000000060300720c */ /* 0x004fe20003f04070 */
[----:B------:R-:W-:-:S12]  /*0270*/  BRA `(.L_x_8) ;  /* 0x0000000000c87947 */ /* 0x000fd80003800000 */
.L_x_7:
[----:B------:R-:W-:-:S13]  /*0280*/  ISETP.GT.U32.AND P0, PT, R8, 0x42, PT ;  /* 0x000000420800780c */ /* 0x000fda0003f04070 */
[----:B------:R-:W-:Y:S05]  /*0290*/  @P0 BRA `(.L_x_9) ;  /* 0x0000000000400947 */ /* 0x000fea0003800000 */
[----:B------:R-:W-:-:S05]  /*02a0*/  IMAD R4, R11, R2, R2 ;  /* 0x000000020b047224 */ /* 0x000fca00078e0202 */
[--C-:B------:R-:W-:Y:S02]  /*02b0*/  SHF.R.S32.HI R7, RZ, 0x1f, R4.reuse ;  /* 0x0000001fff077819 */ /* 0x100fe40000011404 */
[----:B------:R-:W-:-:S04]  /*02c0*/  IADD3 R6, P0, P1, R5, UR8, R4 ;  /* 0x0000000805067c10 */ /* 0x000fc8000f91e004 */
[----:B------:R-:W-:-:S05]  /*02d0*/  IADD3.X R7, PT, PT, RZ, UR9, R7, P0, P1 ;  /* 0x00000009ff077c10 */ /* 0x000fca00087e2407 */
[----:B------:R-:W2:Y:S01]  /*02e0*/  LDG.E.U8 R6, desc[UR4][R6.64+0x1] ;  /* 0x0000010406067981 */ /* 0x000ea2000c1e1100 */
[----:B------:R-:W-:Y:S02]  /*02f0*/  PLOP3.LUT P0, PT, PT, PT, PT, 0x8, 0x80 ;  /* 0x000000000080781c */ /* 0x000fe40003f0e170 */
[----:B--2--5:R-:W-:-:S13]  /*0300*/  ISETP.GT.U32.AND P1, PT, R3, R6, PT ;  /* 0x000000060300720c */ /* 0x024fda0003f24070 */
[----:B------:R-:W-:Y:S05]  /*0310*/  @!P1 BRA `(.L_x_8) ;  /* 0x0000000000a09947 */ /* 0x000fea0003800000 */
[----:B------:R-:W-:-:S04]  /*0320*/  IMAD.MOV R7, RZ, RZ, -R2 ;  /* 0x000000ffff077224 */ /* 0x000fc800078e0a02 */
[----:B------:R-:W-:-:S05]  /*0330*/  IMAD R2, R7, 0x2, R4 ;  /* 0x0000000207027824 */ /* 0x000fca00078e0204 */
[--C-:B------:R-:W-:Y:S02]  /*0340*/  IADD3 R4, P0, P1, R5, UR8, R2.reuse ;  /* 0x0000000805047c10 */ /* 0x100fe4000f91e002 */
[----:B------:R-:W-:-:S04]  /*0350*/  SHF.R.S32.HI R2, RZ, 0x1f, R2 ;  /* 0x0000001fff027819 */ /* 0x000fc80000011402 */
[----:B------:R-:W-:-:S05]  /*0360*/  IADD3.X R5, PT, PT, RZ, UR9, R2, P0, P1 ;  /* 0x00000009ff057c10 */ /* 0x000fca00087e2402 */
[----:B------:R-:W2:Y:S02]  /*0370*/  LDG.E.U8 R4, desc[UR4][R4.64+-0x1] ;  /* 0xffffff0404047981 */ /* 0x000ea4000c1e1100 */
[----:B--2---:R-:W-:Y:S01]  /*0380*/  ISETP.GT.U32.AND P0, PT, R3, R4, PT ;  /* 0x000000040300720c */ /* 0x004fe20003f04070 */
[----:B------:R-:W-:-:S12]  /*0390*/  BRA `(.L_x_8) ;  /* 0x0000000000807947 */ /* 0x000fd80003800000 */
.L_x_9:
[----:B------:R-:W-:-:S13]  /*03a0*/  ISETP.GT.U32.AND P0, PT, R8, 0x6f, PT ;  /* 0x0000006f0800780c */ /* 0x000fda0003f04070 */
[----:B------:R-:W-:Y:S05]  /*03b0*/  @P0 BRA `(.L_x_10) ;  /* 0x00000000003c0947 */ /* 0x000fea0003800000 */
[----:B------:R-:W-:-:S04]  /*03c0*/  IADD3 R6, P0, PT, R6, R2, RZ ;  /* 0x0000000206067210 */ /* 0x000fc80007f1e0ff */
[----:B------:R-:W-:-:S05]  /*03d0*/  LEA.HI.X.SX32 R7, R2, R7, 0x1, P0 ;  /* 0x0000000702077211 */ /* 0x000fca00000f0eff */
[----:B------:R-:W2:Y:S01]  /*03e0*/  LDG.E.U8 R6, desc[UR4][R6.64] ;  /* 0x0000000406067981 */ /* 0x000ea2000c1e1100 */
[----:B------:R-:W-:Y:S02]  /*03f0*/  PLOP3.LUT P0, PT, PT, PT, PT, 0x8, 0x80 ;  /* 0x000000000080781c */ /* 0x000fe40003f0e170 */
[----:B--2--5:R-:W-:-:S13]  /*0400*/  ISETP.GT.U32.AND P1, PT, R3, R6, PT ;  /* 0x000000060300720c */ /* 0x024fda0003f24070 */
[----:B------:R-:W-:Y:S05]  /*0410*/  @!P1 BRA `(.L_x_8) ;  /* 0x0000000000609947 */ /* 0x000fea0003800000 */
[--C-:B------:R-:W-:Y:S02]  /*0420*/  IMAD R11, R11, R2, R2.reuse ;  /* 0x000000020b0b7224 */ /* 0x100fe400078e0202 */
[----:B------:R-:W-:-:S04]  /*0430*/  IMAD.MOV R2, RZ, RZ, -R2 ;  /* 0x000000ffff027224 */ /* 0x000fc800078e0a02 */
[----:B------:R-:W-:-:S04]  /*0440*/  IMAD R2, R2, 0x2, R11 ;  /* 0x0000000202027824 */ /* 0x000fc800078e020b */
[----:B------:R-:W-:-:S05]  /*0450*/  IMAD.IADD R5, R5, 0x1, R2 ;  /* 0x0000000105057824 */ /* 0x000fca00078e0202 */
[----:B------:R-:W-:-:S04]  /*0460*/  IADD3 R4, P0, PT, R5, UR8, RZ ;  /* 0x0000000805047c10 */ /* 0x000fc8000ff1e0ff */
[----:B------:R-:W-:-:S05]  /*0470*/  LEA.HI.X.SX32 R5, R5, UR9, 0x1, P0 ;  /* 0x0000000905057c11 */ /* 0x000fca00080f0eff */
[----:B------:R-:W2:Y:S02]  /*0480*/  LDG.E.U8 R4, desc[UR4][R4.64] ;  /* 0x0000000404047981 */ /* 0x000ea4000c1e1100 */
[----:B--2---:R-:W-:Y:S01]  /*0490*/  ISETP.GT.U32.AND P0, PT, R3, R4, PT ;  /* 0x000000040300720c */ /* 0x004fe20003f04070 */
[----:B------:R-:W-:-:S12]  /*04a0*/  BRA `(.L_x_8) ;  /* 0x00000000003c7947 */ /* 0x000fd80003800000 */
.L_x_10:
        /* <DEDUP_REMOVED lines=14> */
[----:B--2---:R-:W-:-:S13]  /*0590*/  ISETP.GT.U32.AND P0, PT, R3, R4, PT ;  /* 0x000000040300720c */ /* 0x004fda0003f04070 */
.L_x_8:
[----:B------:R-:W-:Y:S05]  /*05a0*/  BSYNC.RECONVERGENT B0 ;  /* 0x0000000000007941 */ /* 0x000fea0003800200 */
.L_x_6:
[----:B------:R-:W0:Y:S01]  /*05b0*/  LDCU.64 UR6, c[0x0][0x390] ;  /* 0x00007200ff0677ac */ /* 0x000e220008000a00 */
[----:B------:R-:W-:Y:S02]  /*05c0*/  SEL R3, R3, RZ, P0 ;  /* 0x000000ff03037207 */ /* 0x000fe40000000000 */
[----:B0-----:R-:W-:-:S04]  /*05d0*/  IADD3 R4, P1, PT, R0, UR6, RZ ;  /* 0x0000000600047c10 */ /* 0x001fc8000ff3e0ff */
[----:B------:R-:W-:-:S05]  /*05e0*/  IADD3.X R5, PT, PT, R10, UR7, RZ, P1, !PT ;  /* 0x000000070a057c10 */ /* 0x000fca0008ffe4ff */
[----:B------:R-:W-:Y:S01]  /*05f0*/  STG.E.U8 desc[UR4][R4.64], R3 ;  /* 0x0000000304007986 */ /* 0x000fe2000c101104 */
[----:B------:R-:W-:Y:S05]  /*0600*/  EXIT ;  /* 0x000000000000794d */ /* 0x000fea0003800000 */
.L_x_11:
        /* <DEDUP_REMOVED lines=15> */
.L_x_55:


//--------------------- .text.sobel               --------------------------
	.section	.text.sobel,"ax",@progbits
	.align	128
        .global         sobel
        .type           sobel,@function
        .size           sobel,(.L_x_52 - sobel)
        .other          sobel,@"STO_CUDA_ENTRY STV_DEFAULT"
sobel:
.text.sobel:
[----:B------:R-:W-:Y:S01]  /*0000*/  LDC R1, c[0x0][0x37c] ;  /* 0x0000df00ff017b82 */ /* 0x000fe20000000800 */
[----:B------:R-:W0:Y:S07]  /*0010*/  S2R R5, SR_TID.Y ;  /* 0x0000000000057919 */ /* 0x000e2e0000002200 */
[----:B------:R-:W1:Y:S01]  /*0020*/  LDC R0, c[0x0][0x360] ;  /* 0x0000d800ff007b82 */ /* 0x000e620000000800 */
[----:B------:R-:W2:Y:S01]  /*0030*/  LDCU.64 UR8, c[0x0][0x398] ;  /* 0x00007300ff0877ac */ /* 0x000ea20008000a00 */
[----:B------:R-:W1:Y:S06]  /*0040*/  S2R R3, SR_TID.X ;  /* 0x0000000000037919 */ /* 0x000e6c0000002100 */
[----:B------:R-:W0:Y:S08]  /*0050*/  S2UR UR5, SR_CTAID.Y ;  /* 0x00000000000579c3 */ /* 0x000e300000002600 */
[----:B------:R-:W0:Y:S01]  /*0060*/  LDC R2, c[0x0][0x364] ;  /* 0x0000d900ff027b82 */ /* 0x000e220000000800 */
[----:B--2---:R-:W-:-:S07]  /*0070*/  UIADD3 UR4, UPT, UPT, UR9, -0x2, URZ ;  /* 0xfffffffe09047890 */ /* 0x004fce000fffe0ff */
[----:B------:R-:W1:Y:S01]  /*0080*/  S2UR UR6, SR_CTAID.X ;  /* 0x00000000000679c3 */ /* 0x000e620000002500 */
[----:B0-----:R-:W-:Y:S01]  /*0090*/  IMAD R2, R2, UR5, R5 ;  /* 0x0000000502027c24 */ /* 0x001fe2000f8e0205 */
[----:B------:R-:W-:-:S04]  /*00a0*/  UIADD3 UR5, UPT, UPT, UR8, -0x2, URZ ;  /* 0xfffffffe08057890 */ /* 0x000fc8000fffe0ff */
[----:B------:R-:W-:Y:S01]  /*00b0*/  ISETP.GE.AND P0, PT, R2, UR4, PT ;  /* 0x0000000402007c0c */ /* 0x000fe2000bf06270 */
[----:B-1----:R-:W-:-:S05]  /*00c0*/  IMAD R0, R0, UR6, R3 ;  /* 0x0000000600007c24 */ /* 0x002fca000f8e0203 */
[----:B------:R-:W-:-:S13]  /*00d0*/  ISETP.GE.OR P0, PT, R0, UR5, P0 ;  /* 0x0000000500007c0c */ /* 0x000fda0008706670 */
[----:B------:R-:W-:Y:S05]  /*00e0*/  @P0 EXIT ;  /* 0x000000000000094d */ /* 0x000fea0003800000 */
[----:B------:R-:W-:-:S04]  /*00f0*/  ISETP.NE.AND P0, PT, R2, RZ, PT ;  /* 0x000000ff0200720c */ /* 0x000fc80003f05270 */
[----:B------:R-:W-:-:S13]  /*0100*/  ISETP.LT.OR P0, PT, R0, 0x1, !P0 ;  /* 0x000000010000780c */ /* 0x000fda0004701670 */
[----:B------:R-:W-:Y:S05]  /*0110*/  @P0 EXIT ;  /* 0x000000000000094d */ /* 0x000fea0003800000 */
[----:B------:R-:W0:Y:S01]  /*0120*/  LDCU.64 UR6, c[0x0][0x380] ;  /* 0x00007000ff0677ac */ /* 0x000e220008000a00 */
[C---:B------:R-:W-:Y:S02]  /*0130*/  IMAD R7, R2.reuse, UR8, RZ ;  /* 0x0000000802077c24 */ /* 0x040fe4000f8e02ff */
[----:B------:R-:W-:Y:S01]  /*0140*/  VIADD R3, R2, 0xffffffff ;  /* 0xffffffff02037836 */ /* 0x000fe20000000000 */
[----:B------:R-:W1:Y:S01]  /*0150*/  LDCU.64 UR4, c[0x0][0x358] ;  /* 0x00006b00ff0477ac */ /* 0x000e620008000a00 */
[----:B------:R-:W-:Y:S01]  /*0160*/  VIADD R5, R7, UR8 ;  /* 0x0000000807057c36 */ /* 0x000fe20008000000 */
[----:B------:R-:W-:Y:S01]  /*0170*/  SHF.R.S32.HI R2, RZ, 0x1f, R7 ;  /* 0x0000001fff027819 */ /* 0x000fe20000011407 */
[----:B------:R-:W-:-:S04]  /*0180*/  IMAD R3, R3, UR8, RZ ;  /* 0x0000000803037c24 */ /* 0x000fc8000f8e02ff */
[--C-:B------:R-:W-:Y:S01]  /*0190*/  IMAD.IADD R16, R0, 0x1, R3.reuse ;  /* 0x0000000100107824 */ /* 0x100fe200078e0203 */
[----:B------:R-:W-:Y:S02]  /*01a0*/  SHF.R.S32.HI R8, RZ, 0x1f, R3 ;  /* 0x0000001fff087819 */ /* 0x000fe40000011403 */
[--C-:B0-----:R-:W-:Y:S02]  /*01b0*/  IADD3 R6, P2, P3, R7, UR6, R0.reuse ;  /* 0x0000000607067c10 */ /* 0x101fe4000fb5e000 */
[--C-:B------:R-:W-:Y:S02]  /*01c0*/  IADD3 R4, P0, P1, R3, UR6, R0.reuse ;  /* 0x0000000603047c10 */ /* 0x100fe4000f91e000 */
[----:B------:R-:W-:Y:S02]  /*01d0*/  IADD3.X R7, PT, PT, R2, UR7, RZ, P2, P3 ;  /* 0x0000000702077c10 */ /* 0x000fe400097e64ff */
[----:B------:R-:W-:Y:S01]  /*01e0*/  IADD3 R2, P2, P3, R5, UR6, R0 ;  /* 0x0000000605027c10 */ /* 0x000fe2000fb5e000 */
[--C-:B------:R-:W-:Y:S01]  /*01f0*/  IMAD.IADD R0, R0, 0x1, R5.reuse ;  /* 0x0000000100007824 */ /* 0x100fe200078e0205 */
[----:B------:R-:W-:Y:S01]  /*0200*/  SHF.R.S32.HI R3, RZ, 0x1f, R5 ;  /* 0x0000001fff037819 */ /* 0x000fe20000011405 */
[----:B-1----:R-:W2:Y:S01]  /*0210*/  LDG.E.U8 R12, desc[UR4][R6.64+-0x1] ;  /* 0xffffff04060c7981 */ /* 0x002ea2000c1e1100 */
[----:B------:R-:W-:-:S02]  /*0220*/  IADD3.X R5, PT, PT, R8, UR7, RZ, P0, P1 ;  /* 0x0000000708057c10 */ /* 0x000fc400087e24ff */
[----:B------:R-:W-:Y:S01]  /*0230*/  IADD3 R10, P1, PT, R0, UR6, RZ ;  /* 0x00000006000a7c10 */ /* 0x000fe2000ff3e0ff */
[----:B------:R0:W3:Y:S01]  /*0240*/  LDG.E.U8 R14, desc[UR4][R6.64+0x1] ;  /* 0x00000104060e7981 */ /* 0x0000e2000c1e1100 */
[----:B------:R-:W-:Y:S02]  /*0250*/  IADD3 R8, P0, PT, R16, UR6, RZ ;  /* 0x0000000610087c10 */ /* 0x000fe4000ff1e0ff */
[----:B------:R-:W-:Y:S01]  /*0260*/  IADD3.X R3, PT, PT, R3, UR7, RZ, P2, P3 ;  /* 0x0000000703037c10 */ /* 0x000fe200097e64ff */
[----:B------:R-:W0:Y:S01]  /*0270*/  LDG.E.U8 R13, desc[UR4][R4.64+0x1] ;  /* 0x00000104040d7981 */ /* 0x000e22000c1e1100 */
[----:B------:R-:W-:Y:S02]  /*0280*/  LEA.HI.X.SX32 R11, R0, UR7, 0x1, P1 ;  /* 0x00000007000b7c11 */ /* 0x000fe400088f0eff */
[----:B------:R-:W-:Y:S01]  /*0290*/  LEA.HI.X.SX32 R9, R16, UR7, 0x1, P0 ;  /* 0x0000000710097c11 */ /* 0x000fe200080f0eff */
[----:B------:R-:W4:Y:S04]  /*02a0*/  LDG.E.U8 R15, desc[UR4][R2.64+-0x1] ;  /* 0xffffff04020f7981 */ /* 0x000f28000c1e1100 */
[----:B------:R-:W4:Y:S04]  /*02b0*/  LDG.E.U8 R10, desc[UR4][R10.64] ;  /* 0x000000040a0a7981 */ /* 0x000f28000c1e1100 */
[----:B------:R-:W0:Y:S04]  /*02c0*/  LDG.E.U8 R0, desc[UR4][R4.64+-0x1] ;  /* 0xffffff0404007981 */ /* 0x000e28000c1e1100 */
[----:B------:R-:W5:Y:S04]  /*02d0*/  LDG.E.U8 R9, desc[UR4][R8.64] ;  /* 0x0000000408097981 */ /* 0x000f68000c1e1100 */
[----:B------:R-:W2:Y:S01]  /*02e0*/  LDG.E.U8 R17, desc[UR4][R2.64+0x1] ;  /* 0x0000010402117981 */ /* 0x000ea2000c1e1100 */
[----:B------:R-:W-:Y:S01]  /*02f0*/  BSSY.RECONVERGENT B0, `(.L_x_12) ;  /* 0x000001f000007945 */ /* 0x000fe20003800200 */
[----:B----4-:R-:W-:-:S02]  /*0300*/  IMAD R18, R10, 0x2, R15 ;  /* 0x000000020a127824 */ /* 0x010fc400078e020f */
[----:B0-----:R-:W-:Y:S02]  /*0310*/  IMAD.IADD R7, R0, 0x1, -R13 ;  /* 0x0000000100077824 */ /* 0x001fe400078e0a0d */
[----:B-----5:R-:W-:Y:S02]  /*0320*/  IMAD R6, R9, 0x2, R0 ;  /* 0x0000000209067824 */ /* 0x020fe400078e0200 */
[----:B--2---:R-:W-:Y:S02]  /*0330*/  IMAD.IADD R18, R17, 0x1, R18 ;  /* 0x0000000111127824 */ /* 0x004fe400078e0212 */
[----:B------:R-:W-:Y:S02]  /*0340*/  IMAD R12, R12, 0x2, R7 ;  /* 0x000000020c0c7824 */ /* 0x000fe400078e0207 */
[----:B---3--:R-:W-:Y:S01]  /*0350*/  IMAD R14, R14, 0x2, R17 ;  /* 0x000000020e0e7824 */ /* 0x008fe200078e0211 */
[----:B------:R-:W-:-:S04]  /*0360*/  IADD3 R6, PT, PT, -R18, R6, R13 ;  /* 0x0000000612067210 */ /* 0x000fc80007ffe10d */
[----:B------:R-:W-:Y:S01]  /*0370*/  IADD3 R4, PT, PT, -R14, R12, R15 ;  /* 0x0000000c0e047210 */ /* 0x000fe20007ffe10f */
[----:B------:R-:W-:-:S04]  /*0380*/  IMAD R0, R6, R6, RZ ;  /* 0x0000000606007224 */ /* 0x000fc800078e02ff */
[----:B------:R-:W-:Y:S08]  /*0390*/  I2F.F64.U32 R2, R0 ;  /* 0x0000000000027312 */ /* 0x000ff00000201800 */
[----:B------:R-:W0:Y:S02]  /*03a0*/  I2F.F64 R4, R4 ;  /* 0x0000000400047312 */ /* 0x000e240000201c00 */
[----:B0-----:R-:W-:-:S06]  /*03b0*/  DFMA R2, R4, R4, R2 ;  /* 0x000000040402722b */ /* 0x001fcc0000000002 */
[----:B------:R-:W0:Y:S04]  /*03c0*/  MUFU.RSQ64H R11, R3 ;  /* 0x00000003000b7308 */ /* 0x000e280000001c00 */
[----:B------:R-:W-:Y:S02]  /*03d0*/  VIADD R10, R3, 0xfcb00000 ;  /* 0xfcb00000030a7836 */ /* 0x000fe40000000000 */
[----:B------:R-:W-:-:S04]  /*03e0*/  IMAD.MOV.U32 R12, RZ, RZ, 0x0 ;  /* 0x00000000ff0c7424 */ /* 0x000fc800078e00ff */
[----:B0-----:R-:W-:Y:S01]  /*03f0*/  DMUL R8, R10, R10 ;  /* 0x0000000a0a087228 */ /* 0x001fe20000000000 */
[----:B------:R-:W-:-:S07]  /*0400*/  IMAD.MOV.U32 R13, RZ, RZ, 0x3fd80000 ;  /* 0x3fd80000ff0d7424 */ /* 0x000fce00078e00ff */
[----:B------:R-:W-:-:S08]  /*0410*/  DFMA R8, R2, -R8, 1 ;  /* 0x3ff000000208742b */ /* 0x000fd00000000808 */
[----:B------:R-:W-:Y:S02]  /*0420*/  DFMA R12, R8, R12, 0.5 ;  /* 0x3fe00000080c742b */ /* 0x000fe4000000000c */
[----:B------:R-:W-:-:S08]  /*0430*/  DMUL R8, R10, R8 ;  /* 0x000000080a087228 */ /* 0x000fd00000000000 */
[----:B------:R-:W-:Y:S01]  /*0440*/  DFMA R12, R12, R8, R10 ;  /* 0x000000080c0c722b */ /* 0x000fe2000000000a */
[----:B------:R-:W-:-:S07]  /*0450*/  ISETP.GE.U32.AND P0, PT, R10, 0x7ca00000, PT ;  /* 0x7ca000000a00780c */ /* 0x000fce0003f06070 */
[----:B------:R-:W-:Y:S02]  /*0460*/  DMUL R14, R2, R12 ;  /* 0x0000000c020e7228 */ /* 0x000fe40000000000 */
[----:B------:R-:W-:Y:S02]  /*0470*/  VIADD R21, R13, 0xfff00000 ;  /* 0xfff000000d157836 */ /* 0x000fe40000000000 */
[----:B------:R-:W-:-:S04]  /*0480*/  IMAD.MOV.U32 R20, RZ, RZ, R12 ;  /* 0x000000ffff147224 */ /* 0x000fc800078e000c */
[----:B------:R-:W-:-:S08]  /*0490*/  DFMA R18, R14, -R14, R2 ;  /* 0x8000000e0e12722b */ /* 0x000fd00000000002 */
[----:B------:R-:W-:Y:S01]  /*04a0*/  DFMA R8, R18, R20, R14 ;  /* 0x000000141208722b */ /* 0x000fe2000000000e */
[----:B------:R-:W-:Y:S10]  /*04b0*/  @!P0 BRA `(.L_x_13) ;  /* 0x0000000000088947 */ /* 0x000ff40003800000 */
[----:B------:R-:W-:-:S07]  /*04c0*/  MOV R0, 0x4e0 ;  /* 0x000004e000007802 */ /* 0x000fce0000000f00 */
[----:B------:R-:W-:Y:S05]  /*04d0*/  CALL.REL.NOINC `($__internal_2_$__cuda_sm20_dsqrt_rn_f64_mediumpath_v1) ;  /* 0x0000000c00ac7944 */ /* 0x000fea0003c00000 */
.L_x_13:
[----:B------:R-:W-:Y:S05]  /*04e0*/  BSYNC.RECONVERGENT B0 ;  /* 0x0000000000007941 */ /* 0x000fea0003800200 */
.L_x_12:
[----:B------:R-:W0:Y:S01]  /*04f0*/  MUFU.RCP64H R3, R5 ;  /* 0x0000000500037308 */ /* 0x000e220000001800 */
[----:B------:R-:W-:Y:S01]  /*0500*/  IMAD.MOV.U32 R2, RZ, RZ, 0x1 ;  /* 0x00000001ff027424 */ /* 0x000fe200078e00ff */
[----:B------:R-:W-:Y:S06]  /*0510*/  BSSY.RECONVERGENT B0, `(.L_x_14) ;  /* 0x0000011000007945 */ /* 0x000fec0003800200 */
[----:B------:R-:W1:Y:S08]  /*0520*/  I2F.F64 R6, R6 ;  /* 0x0000000600067312 */ /* 0x000e700000201c00 */
[----:B------:R2:W3:Y:S01]  /*0530*/  F2I.F64.TRUNC R0, R8 ;  /* 0x0000000800007311 */ /* 0x0004e2000030d100 */
[----:B0-----:R-:W-:Y:S01]  /*0540*/  DFMA R10, -R4, R2, 1 ;  /* 0x3ff00000040a742b */ /* 0x001fe20000000102 */
[----:B-1----:R-:W-:-:S07]  /*0550*/  FSETP.GEU.AND P1, PT, |R7|, 6.5827683646048100446e-37, PT ;  /* 0x036000000700780b */ /* 0x002fce0003f2e200 */
[----:B------:R-:W-:-:S08]  /*0560*/  DFMA R10, R10, R10, R10 ;  /* 0x0000000a0a0a722b */ /* 0x000fd0000000000a */
[----:B------:R-:W-:-:S08]  /*0570*/  DFMA R10, R2, R10, R2 ;  /* 0x0000000a020a722b */ /* 0x000fd00000000002 */
[----:B------:R-:W-:-:S08]  /*0580*/  DFMA R2, -R4, R10, 1 ;  /* 0x3ff000000402742b */ /* 0x000fd0000000010a */
[----:B------:R-:W-:-:S08]  /*0590*/  DFMA R2, R10, R2, R10 ;  /* 0x000000020a02722b */ /* 0x000fd0000000000a */
[----:B------:R-:W-:-:S08]  /*05a0*/  DMUL R10, R6, R2 ;  /* 0x00000002060a7228 */ /* 0x000fd00000000000 */
[----:B------:R-:W-:-:S08]  /*05b0*/  DFMA R12, -R4, R10, R6 ;  /* 0x0000000a040c722b */ /* 0x000fd00000000106 */
[----:B------:R-:W-:-:S10]  /*05c0*/  DFMA R2, R2, R12, R10 ;  /* 0x0000000c0202722b */ /* 0x000fd4000000000a */
[----:B------:R-:W-:-:S05]  /*05d0*/  FFMA R10, RZ, R5, R3 ;  /* 0x00000005ff0a7223 */ /* 0x000fca0000000003 */
[----:B------:R-:W-:-:S13]  /*05e0*/  FSETP.GT.AND P0, PT, |R10|, 1.469367938527859385e-39, PT ;  /* 0x001000000a00780b */ /* 0x000fda0003f04200 */
[----:B--23--:R-:W-:Y:S05]  /*05f0*/  @P0 BRA P1, `(.L_x_15) ;  /* 0x0000000000080947 */ /* 0x00cfea0000800000 */
[----:B------:R-:W-:-:S07]  /*0600*/  MOV R20, 0x620 ;  /* 0x0000062000147802 */ /* 0x000fce0000000f00 */
[----:B------:R-:W-:Y:S05]  /*0610*/  CALL.REL.NOINC `($__internal_1_$__cuda_sm20_div_rn_f64_full) ;  /* 0x0000000400ec7944 */ /* 0x000fea0003c00000 */
.L_x_15:
[----:B------:R-:W-:Y:S05]  /*0620*/  BSYNC.RECONVERGENT B0 ;  /* 0x0000000000007941 */ /* 0x000fea0003800200 */
.L_x_14:
[----:B------:R-:W-:Y:S01]  /*0630*/  DSETP.GT.AND P0, PT, |R2|, 1, PT ;  /* 0x3ff000000200742a */ /* 0x000fe20003f04200 */
[----:B------:R-:W-:Y:S01]  /*0640*/  BSSY.RECONVERGENT B0, `(.L_x_16) ;  /* 0x000000d000007945 */ /* 0x000fe20003800200 */
[----:B------:R-:W-:-:S10]  /*0650*/  DADD R8, -RZ, |R2| ;  /* 0x00000000ff087229 */ /* 0x000fd40000000502 */
[----:B------:R-:W-:Y:S02]  /*0660*/  IMAD.MOV.U32 R4, RZ, RZ, R8 ;  /* 0x000000ffff047224 */ /* 0x000fe400078e0008 */
[----:B------:R-:W-:Y:S01]  /*0670*/  IMAD.MOV.U32 R5, RZ, RZ, R9 ;  /* 0x000000ffff057224 */ /* 0x000fe200078e0009 */
[----:B------:R-:W-:Y:S06]  /*0680*/  @!P0 BRA `(.L_x_17) ;  /* 0x0000000000208947 */ /* 0x000fec0003800000 */
[----:B------:R-:W0:Y:S01]  /*0690*/  MUFU.RCP64H R5, R9 ;  /* 0x0000000900057308 */ /* 0x000e220000001800 */
[----:B------:R-:W-:Y:S01]  /*06a0*/  IMAD.MOV.U32 R4, RZ, RZ, RZ ;  /* 0x000000ffff047224 */ /* 0x000fe200078e00ff */
[----:B------:R-:W-:-:S05]  /*06b0*/  DSETP.NEU.AND P1, PT, |R2|, +INF , PT ;  /* 0x7ff000000200742a */ /* 0x000fca0003f2d200 */
[----:B0-----:R-:W-:-:S08]  /*06c0*/  DFMA R6, R4, -|R2|, 1 ;  /* 0x3ff000000406742b */ /* 0x001fd00000000c02 */
[----:B------:R-:W-:-:S08]  /*06d0*/  DFMA R6, R6, R6, R6 ;  /* 0x000000060606722b */ /* 0x000fd00000000006 */
[----:B------:R-:W-:-:S10]  /*06e0*/  DFMA R6, R4, R6, R4 ;  /* 0x000000060406722b */ /* 0x000fd40000000004 */
[----:B------:R-:W-:Y:S02]  /*06f0*/  FSEL R4, R6, RZ, P1 ;  /* 0x000000ff06047208 */ /* 0x000fe40000800000 */
[----:B------:R-:W-:-:S07]  /*0700*/  FSEL R5, R7, RZ, P1 ;  /* 0x000000ff07057208 */ /* 0x000fce0000800000 */
.L_x_17:
[----:B------:R-:W-:Y:S05]  /*0710*/  BSYNC.RECONVERGENT B0 ;  /* 0x0000000000007941 */ /* 0x000fea0003800200 */
.L_x_16:
[----:B------:R-:W-:Y:S01]  /*0720*/  DMUL R6, R4, R4 ;  /* 0x0000000404067228 */ /* 0x000fe20000000000 */
[----:B------:R-:W-:Y:S01]  /*0730*/  IMAD.MOV.U32 R8, RZ, RZ, -0x2449a4b7 ;  /* 0xdbb65b49ff087424 */ /* 0x000fe200078e00ff */
[----:B------:R-:W-:Y:S01]  /*0740*/  UMOV UR6, 0x2a25ff7e ;  /* 0x2a25ff7e00067882 */ /* 0x000fe20000000000 */
[----:B------:R-:W-:Y:S01]  /*0750*/  IMAD.MOV.U32 R9, RZ, RZ, 0x3f2d3b63 ;  /* 0x3f2d3b63ff097424 */ /* 0x000fe200078e00ff */
[----:B------:R-:W-:Y:S01]  /*0760*/  UMOV UR7, 0x3ef53e1d ;  /* 0x3ef53e1d00077882 */ /* 0x000fe20000000000 */
[----:B------:R-:W0:Y:S01]  /*0770*/  MUFU.RCP64H R11, 3.1415920257568359375 ;  /* 0x400921fb000b7908 */ /* 0x000e220000001800 */
[----:B------:R-:W-:Y:S01]  /*0780*/  IMAD.MOV.U32 R10, RZ, RZ, 0x1 ;  /* 0x00000001ff0a7424 */ /* 0x000fe200078e00ff */
[----:B------:R-:W1:Y:S01]  /*0790*/  LDCU UR8, c[0x0][0x398] ;  /* 0x00007300ff0877ac */ /* 0x000e620008000800 */
[----:B------:R-:W-:Y:S01]  /*07a0*/  BSSY.RECONVERGENT B0, `(.L_x_18) ;  /* 0x000005a000007945 */ /* 0x000fe20003800200 */
[----:B------:R-:W-:Y:S01]  /*07b0*/  DFMA R8, R6, -UR6, R8 ;  /* 0x8000000606087c2b */ /* 0x000fe20008000008 */
[----:B------:R-:W-:Y:S01]  /*07c0*/  UMOV UR6, 0x8dde082e ;  /* 0x8dde082e00067882 */ /* 0x000fe20000000000 */
[----:B------:R-:W-:-:S06]  /*07d0*/  UMOV UR7, 0x3f531278 ;  /* 0x3f53127800077882 */ /* 0x000fcc0000000000 */
[----:B------:R-:W-:Y:S01]  /*07e0*/  DFMA R8, R6, R8, -UR6 ;  /* 0x8000000606087e2b */ /* 0x000fe20008000008 */
[----:B------:R-:W-:Y:S01]  /*07f0*/  UMOV UR6, 0xc8249315 ;  /* 0xc824931500067882 */ /* 0x000fe20000000000 */
[----:B------:R-:W-:-:S06]  /*0800*/  UMOV UR7, 0x3f6f9690 ;  /* 0x3f6f969000077882 */ /* 0x000fcc0000000000 */
[----:B------:R-:W-:Y:S01]  /*0810*/  DFMA R8, R6, R8, UR6 ;  /* 0x0000000606087e2b */ /* 0x000fe20008000008 */
[----:B------:R-:W-:Y:S01]  /*0820*/  UMOV UR6, 0xabc7cf0d ;  /* 0xabc7cf0d00067882 */ /* 0x000fe20000000000 */
[----:B------:R-:W-:Y:S01]  /*0830*/  UMOV UR7, 0x3f82cf5a ;  /* 0x3f82cf5a00077882 */ /* 0x000fe20000000000 */
[----:B-1----:R-:W-:-:S05]  /*0840*/  VIADD R16, R16, UR8 ;  /* 0x0000000810107c36 */ /* 0x002fca0008000000 */
[----:B------:R-:W-:Y:S01]  /*0850*/  DFMA R8, R6, R8, -UR6 ;  /* 0x8000000606087e2b */ /* 0x000fe20008000008 */
[----:B------:R-:W-:Y:S01]  /*0860*/  UMOV UR6, 0xb2a3bfde ;  /* 0xb2a3bfde00067882 */ /* 0x000fe20000000000 */
[----:B------:R-:W-:Y:S01]  /*0870*/  UMOV UR7, 0x3f9162b0 ;  /* 0x3f9162b000077882 */ /* 0x000fe20000000000 */
[----:B------:R-:W-:-:S05]  /*0880*/  SHF.R.S32.HI R19, RZ, 0x1f, R16 ;  /* 0x0000001fff137819 */ /* 0x000fca0000011410 */
[----:B------:R-:W-:Y:S01]  /*0890*/  DFMA R8, R6, R8, UR6 ;  /* 0x0000000606087e2b */ /* 0x000fe20008000008 */
[----:B------:R-:W-:Y:S01]  /*08a0*/  UMOV UR6, 0xfeb6fc6b ;  /* 0xfeb6fc6b00067882 */ /* 0x000fe20000000000 */
[----:B------:R-:W-:-:S06]  /*08b0*/  UMOV UR7, 0x3f9a7256 ;  /* 0x3f9a725600077882 */ /* 0x000fcc0000000000 */
[----:B------:R-:W-:Y:S01]  /*08c0*/  DFMA R8, R6, R8, -UR6 ;  /* 0x8000000606087e2b */ /* 0x000fe20008000008 */
[----:B------:R-:W-:Y:S01]  /*08d0*/  UMOV UR6, 0xce4a489 ;  /* 0x0ce4a48900067882 */ /* 0x000fe20000000000 */
[----:B------:R-:W-:-:S06]  /*08e0*/  UMOV UR7, 0x3fa17156 ;  /* 0x3fa1715600077882 */ /* 0x000fcc0000000000 */
        /* <DEDUP_REMOVED lines=36> */
[----:B------:R-:W-:-:S08]  /*0b30*/  DMUL R8, R6, R8 ;  /* 0x0000000806087228 */ /* 0x000fd00000000000 */
[----:B------:R-:W-:Y:S01]  /*0b40*/  DFMA R8, R8, R4, R4 ;  /* 0x000000040808722b */ /* 0x000fe20000000004 */
[----:B------:R-:W-:Y:S02]  /*0b50*/  IMAD.MOV.U32 R4, RZ, RZ, 0x54442eea ;  /* 0x54442eeaff047424 */ /* 0x000fe400078e00ff */
[----:B------:R-:W-:-:S05]  /*0b60*/  IMAD.MOV.U32 R5, RZ, RZ, 0x400921fb ;  /* 0x400921fbff057424 */ /* 0x000fca00078e00ff */
[----:B------:R-:W-:Y:S01]  /*0b70*/  DADD R6, -R8, UR6 ;  /* 0x0000000608067e29 */ /* 0x000fe20008000100 */
[----:B------:R-:W1:Y:S09]  /*0b80*/  LDCU.64 UR6, c[0x0][0x388] ;  /* 0x00007100ff0677ac */ /* 0x000e720008000a00 */
[----:B------:R-:W-:-:S02]  /*0b90*/  FSEL R2, R7, R9, P0 ;  /* 0x0000000907027208 */ /* 0x000fc40000000000 */
[----:B------:R-:W-:Y:S02]  /*0ba0*/  FSEL R6, R6, R8, P0 ;  /* 0x0000000806067208 */ /* 0x000fe40000000000 */
[----:B------:R-:W-:Y:S01]  /*0bb0*/  LOP3.LUT R7, R2, 0x80000000, R3, 0xb8, !PT ;  /* 0x8000000002077812 */ /* 0x000fe200078eb803 */
[----:B0-----:R-:W-:-:S03]  /*0bc0*/  DFMA R2, R10, -R4, 1 ;  /* 0x3ff000000a02742b */ /* 0x001fc60000000804 */
[----:B------:R1:W0:Y:S05]  /*0bd0*/  F2I.F64.TRUNC R12, R6 ;  /* 0x00000006000c7311 */ /* 0x00022a000030d100 */
[----:B------:R-:W-:Y:S01]  /*0be0*/  DFMA R2, R2, R2, R2 ;  /* 0x000000020202722b */ /* 0x000fe20000000002 */
[----:B-1----:R-:W-:-:S07]  /*0bf0*/  IADD3 R6, P0, PT, R16, UR6, RZ ;  /* 0x0000000610067c10 */ /* 0x002fce000ff1e0ff */
[----:B------:R-:W-:Y:S01]  /*0c00*/  DFMA R10, R10, R2, R10 ;  /* 0x000000020a0a722b */ /* 0x000fe2000000000a */
[----:B------:R-:W-:Y:S01]  /*0c10*/  IADD3.X R7, PT, PT, R19, UR7, RZ, P0, !PT ;  /* 0x0000000713077c10 */ /* 0x000fe200087fe4ff */
[----:B0-----:R-:W0:Y:S04]  /*0c20*/  I2F.F64 R2, R12 ;  /* 0x0000000c00027312 */ /* 0x001e280000201c00 */
[----:B------:R1:W-:Y:S02]  /*0c30*/  STG.E.U8 desc[UR4][R6.64], R0 ;  /* 0x0000000006007986 */ /* 0x0003e4000c101104 */
[----:B------:R-:W-:-:S08]  /*0c40*/  DFMA R8, R10, -R4, 1 ;  /* 0x3ff000000a08742b */ /* 0x000fd00000000804 */
[----:B------:R-:W-:Y:S02]  /*0c50*/  DFMA R8, R10, R8, R10 ;  /* 0x000000080a08722b */ /* 0x000fe4000000000a */
[----:B0-----:R-:W-:-:S08]  /*0c60*/  DMUL R10, R2, 180 ;  /* 0x40668000020a7828 */ /* 0x001fd00000000000 */
[----:B------:R-:W-:Y:S02]  /*0c70*/  DMUL R2, R10, R8 ;  /* 0x000000080a027228 */ /* 0x000fe40000000000 */
[----:B------:R-:W-:-:S06]  /*0c80*/  FSETP.GEU.AND P1, PT, |R11|, 6.5827683646048100446e-37, PT ;  /* 0x036000000b00780b */ /* 0x000fcc0003f2e200 */
[----:B------:R-:W-:-:S08]  /*0c90*/  DFMA R4, R2, -R4, R10 ;  /* 0x800000040204722b */ /* 0x000fd0000000000a */
[----:B------:R-:W-:-:S10]  /*0ca0*/  DFMA R2, R8, R4, R2 ;  /* 0x000000040802722b */ /* 0x000fd40000000002 */
[----:B------:R-:W-:-:S05]  /*0cb0*/  FFMA R4, RZ, 2.1426990032196044922, R3 ;  /* 0x400921fbff047823 */ /* 0x000fca0000000003 */
[----:B------:R-:W-:-:S13]  /*0cc0*/  FSETP.GT.AND P0, PT, |R4|, 1.469367938527859385e-39, PT ;  /* 0x001000000400780b */ /* 0x000fda0003f04200 */
[----:B-1----:R-:W-:Y:S05]  /*0cd0*/  @P0 BRA P1, `(.L_x_19) ;  /* 0x0000000000180947 */ /* 0x002fea0000800000 */
[----:B------:R-:W-:Y:S01]  /*0ce0*/  IMAD.MOV.U32 R6, RZ, RZ, R10 ;  /* 0x000000ffff067224 */ /* 0x000fe200078e000a */
[----:B------:R-:W-:Y:S01]  /*0cf0*/  MOV R20, 0xd40 ;  /* 0x00000d4000147802 */ /* 0x000fe20000000f00 */
[----:B------:R-:W-:Y:S02]  /*0d00*/  IMAD.MOV.U32 R7, RZ, RZ, R11 ;  /* 0x000000ffff077224 */ /* 0x000fe400078e000b */
[----:B------:R-:W-:Y:S02]  /*0d10*/  IMAD.MOV.U32 R4, RZ, RZ, 0x54442eea ;  /* 0x54442eeaff047424 */ /* 0x000fe400078e00ff */
[----:B------:R-:W-:-:S07]  /*0d20*/  IMAD.MOV.U32 R5, RZ, RZ, 0x400921fb ;  /* 0x400921fbff057424 */ /* 0x000fce00078e00ff */
[----:B------:R-:W-:Y:S05]  /*0d30*/  CALL.REL.NOINC `($__internal_1_$__cuda_sm20_div_rn_f64_full) ;  /* 0x0000000000247944 */ /* 0x000fea0003c00000 */
.L_x_19:
[----:B------:R-:W-:Y:S05]  /*0d40*/  BSYNC.RECONVERGENT B0 ;  /* 0x0000000000007941 */ /* 0x000fea0003800200 */
.L_x_18:
[----:B------:R-:W0:Y:S01]  /*0d50*/  F2I.F64.TRUNC R5, R2 ;  /* 0x0000000200057311 */ /* 0x000e22000030d100 */
[----:B------:R-:W1:Y:S01]  /*0d60*/  LDCU.64 UR6, c[0x0][0x390] ;  /* 0x00007200ff0677ac */ /* 0x000e620008000a00 */
[----:B0-----:R-:W-:Y:S02]  /*0d70*/  ISETP.GE.AND P0, PT, R5, RZ, PT ;  /* 0x000000ff0500720c */ /* 0x001fe40003f06270 */
[----:B-1----:R-:W-:-:S04]  /*0d80*/  IADD3 R16, P1, PT, R16, UR6, RZ ;  /* 0x0000000610107c10 */ /* 0x002fc8000ff3e0ff */
[----:B------:R-:W-:-:S07]  /*0d90*/  IADD3.X R17, PT, PT, R19, UR7, RZ, P1, !PT ;  /* 0x0000000713117c10 */ /* 0x000fce0008ffe4ff */
[----:B------:R-:W-:-:S05]  /*0da0*/  @!P0 VIADD R5, R5, 0xb4 ;  /* 0x000000b405058836 */ /* 0x000fca0000000000 */
[----:B------:R-:W-:Y:S01]  /*0db0*/  STG.E.U8 desc[UR4][R16.64], R5 ;  /* 0x0000000510007986 */ /* 0x000fe2000c101104 */
[----:B------:R-:W-:Y:S05]  /*0dc0*/  EXIT ;  /* 0x000000000000794d */ /* 0x000fea0003800000 */
        .weak           $__internal_1_$__cuda_sm20_div_rn_f64_full
        .type           $__internal_1_$__cuda_sm20_div_rn_f64_full,@function
        .size           $__internal_1_$__cuda_sm20_div_rn_f64_full,($__internal_2_$__cuda_sm20_dsqrt_rn_f64_mediumpath_v1 - $__internal_1_$__cuda_sm20_div_rn_f64_full)
$__internal_1_$__cuda_sm20_div_rn_f64_full:
[C---:B------:R-:W-:Y:S01]  /*0dd0*/  FSETP.GEU.AND P0, PT, |R5|.reuse, 1.469367938527859385e-39, PT ;  /* 0x001000000500780b */ /* 0x040fe20003f0e200 */
[----:B------:R-:W-:Y:S01]  /*0de0*/  IMAD.MOV.U32 R10, RZ, RZ, 0x1 ;  /* 0x00000001ff0a7424 */ /* 0x000fe200078e00ff */
[----:B------:R-:W-:Y:S01]  /*0df0*/  LOP3.LUT R2, R5, 0x800fffff, RZ, 0xc0, !PT ;  /* 0x800fffff05027812 */ /* 0x000fe200078ec0ff */
[----:B------:R-:W-:Y:S01]  /*0e00*/  IMAD.MOV.U32 R17, RZ, RZ, 0x1ca00000 ;  /* 0x1ca00000ff117424 */ /* 0x000fe200078e00ff */
[C---:B------:R-:W-:Y:S01]  /*0e10*/  FSETP.GEU.AND P2, PT, |R7|.reuse, 1.469367938527859385e-39, PT ;  /* 0x001000000700780b */ /* 0x040fe20003f4e200 */
[----:B------:R-:W-:Y:S01]  /*0e20*/  BSSY.RECONVERGENT B1, `(.L_x_20) ;  /* 0x0000052000017945 */ /* 0x000fe20003800200 */
[----:B------:R-:W-:Y:S01]  /*0e30*/  LOP3.LUT R3, R2, 0x3ff00000, RZ, 0xfc, !PT ;  /* 0x3ff0000002037812 */ /* 0x000fe200078efcff */
[----:B------:R-:W-:Y:S01]  /*0e40*/  IMAD.MOV.U32 R2, RZ, RZ, R4 ;  /* 0x000000ffff027224 */ /* 0x000fe200078e0004 */
[----:B------:R-:W-:Y:S02]  /*0e50*/  LOP3.LUT R18, R7, 0x7ff00000, RZ, 0xc0, !PT ;  /* 0x7ff0000007127812 */ /* 0x000fe400078ec0ff */
[----:B------:R-:W-:-:S03]  /*0e60*/  LOP3.LUT R21, R5, 0x7ff00000, RZ, 0xc0, !PT ;  /* 0x7ff0000005157812 */ /* 0x000fc600078ec0ff */
[----:B------:R-:W-:Y:S01]  /*0e70*/  @!P0 DMUL R2, R4, 8.98846567431157953865e+307 ;  /* 0x7fe0000004028828 */ /* 0x000fe20000000000 */
[C---:B------:R-:W-:Y:S01]  /*0e80*/  ISETP.GE.U32.AND P1, PT, R18.reuse, R21, PT ;  /* 0x000000151200720c */ /* 0x040fe20003f26070 */
[----:B------:R-:W-:Y:S02]  /*0e90*/  IMAD.MOV.U32 R22, RZ, RZ, R18 ;  /* 0x000000ffff167224 */ /* 0x000fe400078e0012 */
[----:B------:R-:W-:Y:S02]  /*0ea0*/  @!P2 LOP3.LUT R13, R5, 0x7ff00000, RZ, 0xc0, !PT ;  /* 0x7ff00000050da812 */ /* 0x000fe400078ec0ff */
[----:B------:R-:W0:Y:S02]  /*0eb0*/  MUFU.RCP64H R11, R3 ;  /* 0x00000003000b7308 */ /* 0x000e240000001800 */
[----:B------:R-:W-:Y:S02]  /*0ec0*/  @!P2 ISETP.GE.U32.AND P3, PT, R18, R13, PT ;  /* 0x0000000d1200a20c */ /* 0x000fe40003f66070 */
[----:B------:R-:W-:-:S02]  /*0ed0*/  @!P0 LOP3.LUT R21, R3, 0x7ff00000, RZ, 0xc0, !PT ;  /* 0x7ff0000003158812 */ /* 0x000fc400078ec0ff */
[----:B------:R-:W-:-:S03]  /*0ee0*/  @!P2 SEL R13, R17, 0x63400000, !P3 ;  /* 0x63400000110da807 */ /* 0x000fc60005800000 */
[----:B------:R-:W-:Y:S01]  /*0ef0*/  VIADD R24, R21, 0xffffffff ;  /* 0xffffffff15187836 */ /* 0x000fe20000000000 */
[----:B------:R-:W-:-:S04]  /*0f00*/  @!P2 LOP3.LUT R14, R13, 0x80000000, R7, 0xf8, !PT ;  /* 0x800000000d0ea812 */ /* 0x000fc800078ef807 */
[----:B------:R-:W-:Y:S01]  /*0f10*/  @!P2 LOP3.LUT R15, R14, 0x100000, RZ, 0xfc, !PT ;  /* 0x001000000e0fa812 */ /* 0x000fe200078efcff */
[----:B------:R-:W-:Y:S01]  /*0f20*/  @!P2 IMAD.MOV.U32 R14, RZ, RZ, RZ ;  /* 0x000000ffff0ea224 */ /* 0x000fe200078e00ff */
[----:B0-----:R-:W-:-:S08]  /*0f30*/  DFMA R8, R10, -R2, 1 ;  /* 0x3ff000000a08742b */ /* 0x001fd00000000802 */
[----:B------:R-:W-:-:S08]  /*0f40*/  DFMA R8, R8, R8, R8 ;  /* 0x000000080808722b */ /* 0x000fd00000000008 */
[----:B------:R-:W-:Y:S01]  /*0f50*/  DFMA R10, R10, R8, R10 ;  /* 0x000000080a0a722b */ /* 0x000fe2000000000a */
[----:B------:R-:W-:Y:S01]  /*0f60*/  SEL R9, R17, 0x63400000, !P1 ;  /* 0x6340000011097807 */ /* 0x000fe20004800000 */
[----:B------:R-:W-:-:S03]  /*0f70*/  IMAD.MOV.U32 R8, RZ, RZ, R6 ;  /* 0x000000ffff087224 */ /* 0x000fc600078e0006 */
[----:B------:R-:W-:-:S03]  /*0f80*/  LOP3.LUT R9, R9, 0x800fffff, R7, 0xf8, !PT ;  /* 0x800fffff09097812 */ /* 0x000fc600078ef807 */
[----:B------:R-:W-:-:S03]  /*0f90*/  DFMA R12, R10, -R2, 1 ;  /* 0x3ff000000a0c742b */ /* 0x000fc60000000802 */
[----:B------:R-:W-:-:S05]  /*0fa0*/  @!P2 DFMA R8, R8, 2, -R14 ;  /* 0x400000000808a82b */ /* 0x000fca000000080e */
[----:B------:R-:W-:-:S05]  /*0fb0*/  DFMA R12, R10, R12, R10 ;  /* 0x0000000c0a0c722b */ /* 0x000fca000000000a */
[----:B------:R-:W-:-:S03]  /*0fc0*/  @!P2 LOP3.LUT R22, R9, 0x7ff00000, RZ, 0xc0, !PT ;  /* 0x7ff000000916a812 */ /* 0x000fc600078ec0ff */
[----:B------:R-:W-:Y:S02]  /*0fd0*/  DMUL R10, R12, R8 ;  /* 0x000000080c0a7228 */ /* 0x000fe40000000000 */
[----:B------:R-:W-:-:S05]  /*0fe0*/  VIADD R23, R22, 0xffffffff ;  /* 0xffffffff16177836 */ /* 0x000fca0000000000 */
[----:B------:R-:W-:Y:S01]  /*0ff0*/  ISETP.GT.U32.AND P0, PT, R23, 0x7feffffe, PT ;  /* 0x7feffffe1700780c */ /* 0x000fe20003f04070 */
[----:B------:R-:W-:-:S03]  /*1000*/  DFMA R14, R10, -R2, R8 ;  /* 0x800000020a0e722b */ /* 0x000fc60000000008 */
[----:B------:R-:W-:-:S05]  /*1010*/  ISETP.GT.U32.OR P0, PT, R24, 0x7feffffe, P0 ;  /* 0x7feffffe1800780c */ /* 0x000fca0000704470 */
[----:B------:R-:W-:-:S08]  /*1020*/  DFMA R14, R12, R14, R10 ;  /* 0x0000000e0c0e722b */ /* 0x000fd0000000000a */
[----:B------:R-:W-:Y:S05]  /*1030*/  @P0 BRA `(.L_x_21) ;  /* 0x00000000006c0947 */ /* 0x000fea0003800000 */
[----:B------:R-:W-:-:S04]  /*1040*/  LOP3.LUT R7, R5, 0x7ff00000, RZ, 0xc0, !PT ;  /* 0x7ff0000005077812 */ /* 0x000fc800078ec0ff */
[CC--:B------:R-:W-:Y:S02]  /*1050*/  VIADDMNMX R6, R18.reuse, -R7.reuse, 0xb9600000, !PT ;  /* 0xb960000012067446 */ /* 0x0c0fe40007800907 */
[----:B------:R-:W-:Y:S02]  /*1060*/  ISETP.GE.U32.AND P0, PT, R18, R7, PT ;  /* 0x000000071200720c */ /* 0x000fe40003f06070 */
[----:B------:R-:W-:Y:S02]  /*1070*/  VIMNMX R6, PT, PT, R6, 0x46a00000, PT ;  /* 0x46a0000006067848 */ /* 0x000fe40003fe0100 */
[----:B------:R-:W-:-:S05]  /*1080*/  SEL R17, R17, 0x63400000, !P0 ;  /* 0x6340000011117807 */ /* 0x000fca0004000000 */
[----:B------:R-:W-:Y:S02]  /*1090*/  IMAD.IADD R12, R6, 0x1, -R17 ;  /* 0x00000001060c7824 */ /* 0x000fe400078e0a11 */
[----:B------:R-:W-:Y:S02]  /*10a0*/  IMAD.MOV.U32 R6, RZ, RZ, RZ ;  /* 0x000000ffff067224 */ /* 0x000fe400078e00ff */
[----:B------:R-:W-:-:S06]  /*10b0*/  VIADD R7, R12, 0x7fe00000 ;  /* 0x7fe000000c077836 */ /* 0x000fcc0000000000 */
[----:B------:R-:W-:-:S10]  /*10c0*/  DMUL R10, R14, R6 ;  /* 0x000000060e0a7228 */ /* 0x000fd40000000000 */
[----:B------:R-:W-:-:S13]  /*10d0*/  FSETP.GTU.AND P0, PT, |R11|, 1.469367938527859385e-39, PT ;  /* 0x001000000b00780b */ /* 0x000fda0003f0c200 */
[----:B------:R-:W-:Y:S05]  /*10e0*/  @P0 BRA `(.L_x_22) ;  /* 0x0000000000940947 */ /* 0x000fea0003800000 */
[----:B------:R-:W-:Y:S01]  /*10f0*/  DFMA R2, R14, -R2, R8 ;  /* 0x800000020e02722b */ /* 0x000fe20000000008 */
[----:B------:R-:W-:-:S09]  /*1100*/  IMAD.MOV.U32 R6, RZ, RZ, RZ ;  /* 0x000000ffff067224 */ /* 0x000fd200078e00ff */
[C---:B------:R-:W-:Y:S02]  /*1110*/  FSETP.NEU.AND P0, PT, R3.reuse, RZ, PT ;  /* 0x000000ff0300720b */ /* 0x040fe40003f0d000 */
[----:B------:R-:W-:-:S04]  /*1120*/  LOP3.LUT R5, R3, 0x80000000, R5, 0x48, !PT ;  /* 0x8000000003057812 */ /* 0x000fc800078e4805 */
[----:B------:R-:W-:-:S07]  /*1130*/  LOP3.LUT R7, R5, R7, RZ, 0xfc, !PT ;  /* 0x0000000705077212 */ /* 0x000fce00078efcff */
[----:B------:R-:W-:Y:S05]  /*1140*/  @!P0 BRA `(.L_x_22) ;  /* 0x00000000007c8947 */ /* 0x000fea0003800000 */
[----:B------:R-:W-:Y:S01]  /*1150*/  IMAD.MOV R3, RZ, RZ, -R12 ;  /* 0x000000ffff037224 */ /* 0x000fe200078e0a0c */
[----:B------:R-:W-:Y:S01]  /*1160*/  DMUL.RP R6, R14, R6 ;  /* 0x000000060e067228 */ /* 0x000fe20000008000 */
[----:B------:R-:W-:-:S06]  /*1170*/  IMAD.MOV.U32 R2, RZ, RZ, RZ ;  /* 0x000000ffff027224 */ /* 0x000fcc00078e00ff */
[----:B------:R-:W-:-:S03]  /*1180*/  DFMA R2, R10, -R2, R14 ;  /* 0x800000020a02722b */ /* 0x000fc6000000000e */
[----:B------:R-:W-:-:S03]  /*1190*/  LOP3.LUT R5, R7, R5, RZ, 0x3c, !PT ;  /* 0x0000000507057212 */ /* 0x000fc600078e3cff */
[----:B------:R-:W-:-:S04]  /*11a0*/  IADD3 R2, PT, PT, -R12, -0x43300000, RZ ;  /* 0xbcd000000c027810 */ /* 0x000fc80007ffe1ff */
[----:B------:R-:W-:-:S04]  /*11b0*/  FSETP.NEU.AND P0, PT, |R3|, R2, PT ;  /* 0x000000020300720b */ /* 0x000fc80003f0d200 */
[----:B------:R-:W-:Y:S02]  /*11c0*/  FSEL R10, R6, R10, !P0 ;  /* 0x0000000a060a7208 */ /* 0x000fe40004000000 */
[----:B------:R-:W-:Y:S01]  /*11d0*/  FSEL R11, R5, R11, !P0 ;  /* 0x0000000b050b7208 */ /* 0x000fe20004000000 */
[----:B------:R-:W-:Y:S06]  /*11e0*/  BRA `(.L_x_22) ;  /* 0x0000000000547947 */ /* 0x000fec0003800000 */
.L_x_21:
[----:B------:R-:W-:-:S14]  /*11f0*/  DSETP.NAN.AND P0, PT, R6, R6, PT ;  /* 0x000000060600722a */ /* 0x000fdc0003f08000 */
[----:B------:R-:W-:Y:S05]  /*1200*/  @P0 BRA `(.L_x_23) ;  /* 0x0000000000440947 */ /* 0x000fea0003800000 */
[----:B------:R-:W-:-:S14]  /*1210*/  DSETP.NAN.AND P0, PT, R4, R4, PT ;  /* 0x000000040400722a */ /* 0x000fdc0003f08000 */
[----:B------:R-:W-:Y:S05]  /*1220*/  @P0 BRA `(.L_x_24) ;  /* 0x0000000000300947 */ /* 0x000fea0003800000 */
[----:B------:R-:W-:Y:S01]  /*1230*/  ISETP.NE.AND P0, PT, R22, R21, PT ;  /* 0x000000151600720c */ /* 0x000fe20003f05270 */
[----:B------:R-:W-:Y:S02]  /*1240*/  IMAD.MOV.U32 R10, RZ, RZ, 0x0 ;  /* 0x00000000ff0a7424 */ /* 0x000fe400078e00ff */
[----:B------:R-:W-:-:S10]  /*1250*/  IMAD.MOV.U32 R11, RZ, RZ, -0x80000 ;  /* 0xfff80000ff0b7424 */ /* 0x000fd400078e00ff */
[----:B------:R-:W-:Y:S05]  /*1260*/  @!P0 BRA `(.L_x_22) ;  /* 0x0000000000348947 */ /* 0x000fea0003800000 */
[----:B------:R-:W-:Y:S02]  /*1270*/  ISETP.NE.AND P0, PT, R22, 0x7ff00000, PT ;  /* 0x7ff000001600780c */ /* 0x000fe40003f05270 */
[----:B------:R-:W-:Y:S02]  /*1280*/  LOP3.LUT R11, R7, 0x80000000, R5, 0x48, !PT ;  /* 0x80000000070b7812 */ /* 0x000fe400078e4805 */
[----:B------:R-:W-:-:S13]  /*1290*/  ISETP.EQ.OR P0, PT, R21, RZ, !P0 ;  /* 0x000000ff1500720c */ /* 0x000fda0004702670 */
[----:B------:R-:W-:Y:S01]  /*12a0*/  @P0 LOP3.LUT R2, R11, 0x7ff00000, RZ, 0xfc, !PT ;  /* 0x7ff000000b020812 */ /* 0x000fe200078efcff */
[----:B------:R-:W-:Y:S02]  /*12b0*/  @!P0 IMAD.MOV.U32 R10, RZ, RZ, RZ ;  /* 0x000000ffff0a8224 */ /* 0x000fe400078e00ff */
[----:B------:R-:W-:Y:S02]  /*12c0*/  @P0 IMAD.MOV.U32 R10, RZ, RZ, RZ ;  /* 0x000000ffff0a0224 */ /* 0x000fe400078e00ff */
[----:B------:R-:W-:Y:S01]  /*12d0*/  @P0 IMAD.MOV.U32 R11, RZ, RZ, R2 ;  /* 0x000000ffff0b0224 */ /* 0x000fe200078e0002 */
[----:B------:R-:W-:Y:S06]  /*12e0*/  BRA `(.L_x_22) ;  /* 0x0000000000147947 */ /* 0x000fec0003800000 */
.L_x_24:
[----:B------:R-:W-:Y:S01]  /*12f0*/  LOP3.LUT R11, R5, 0x80000, RZ, 0xfc, !PT ;  /* 0x00080000050b7812 */ /* 0x000fe200078efcff */
[----:B------:R-:W-:Y:S01]  /*1300*/  IMAD.MOV.U32 R10, RZ, RZ, R4 ;  /* 0x000000ffff0a7224 */ /* 0x000fe200078e0004 */
[----:B------:R-:W-:Y:S06]  /*1310*/  BRA `(.L_x_22) ;  /* 0x0000000000087947 */ /* 0x000fec0003800000 */
.L_x_23:
[----:B------:R-:W-:Y:S01]  /*1320*/  LOP3.LUT R11, R7, 0x80000, RZ, 0xfc, !PT ;  /* 0x00080000070b7812 */ /* 0x000fe200078efcff */
[----:B------:R-:W-:-:S07]  /*1330*/  IMAD.MOV.U32 R10, RZ, RZ, R6 ;  /* 0x000000ffff0a7224 */ /* 0x000fce00078e0006 */
.L_x_22:
[----:B------:R-:W-:Y:S05]  /*1340*/  BSYNC.RECONVERGENT B1 ;  /* 0x0000000000017941 */ /* 0x000fea0003800200 */
.L_x_20:
[----:B------:R-:W-:Y:S02]  /*1350*/  IMAD.MOV.U32 R21, RZ, RZ, 0x0 ;  /* 0x00000000ff157424 */ /* 0x000fe400078e00ff */
[----:B------:R-:W-:Y:S02]  /*1360*/  IMAD.MOV.U32 R2, RZ, RZ, R10 ;  /* 0x000000ffff027224 */ /* 0x000fe400078e000a */
[----:B------:R-:W-:Y:S01]  /*1370*/  IMAD.MOV.U32 R3, RZ, RZ, R11 ;  /* 0x000000ffff037224 */ /* 0x000fe200078e000b */
[----:B------:R-:W-:Y:S06]  /*1380*/  RET.REL.NODEC R20 `(sobel) ;  /* 0xffffffec141c7950 */ /* 0x000fec0003c3ffff */
        .weak           $__internal_2_$__cuda_sm20_dsqrt_rn_f64_mediumpath_v1
        .type           $__internal_2_$__cuda_sm20_dsqrt_rn_f64_mediumpath_v1,@function
        .size           $__internal_2_$__cuda_sm20_dsqrt_rn_f64_mediumpath_v1,(.L_x_52 - $__internal_2_$__cuda_sm20_dsqrt_rn_f64_mediumpath_v1)
$__internal_2_$__cuda_sm20_dsqrt_rn_f64_mediumpath_v1:
[----:B------:R-:W-:Y:S01]  /*1390*/  ISETP.GE.U32.AND P0, PT, R10, -0x3400000, PT ;  /* 0xfcc000000a00780c */ /* 0x000fe20003f06070 */
[----:B------:R-:W-:Y:S01]  /*13a0*/  BSSY.RECONVERGENT B1, `(.L_x_25) ;  /* 0x0000024000017945 */ /* 0x000fe20003800200 */
[----:B------:R-:W-:-:S11]  /*13b0*/  IMAD.MOV.U32 R13, RZ, RZ, R21 ;  /* 0x000000ffff0d7224 */ /* 0x000fd600078e0015 */
[----:B------:R-:W-:Y:S05]  /*13c0*/  @!P0 BRA `(.L_x_26) ;  /* 0x0000000000208947 */ /* 0x000fea0003800000 */
[----:B------:R-:W-:-:S10]  /*13d0*/  DFMA.RM R12, R18, R12, R14 ;  /* 0x0000000c120c722b */ /* 0x000fd4000000400e */
[----:B------:R-:W-:-:S05]  /*13e0*/  IADD3 R8, P0, PT, R12, 0x1, RZ ;  /* 0x000000010c087810 */ /* 0x000fca0007f1e0ff */
[----:B------:R-:W-:-:S06]  /*13f0*/  IMAD.X R9, RZ, RZ, R13, P0 ;  /* 0x000000ffff097224 */ /* 0x000fcc00000e060d */
[----:B------:R-:W-:-:S08]  /*1400*/  DFMA.RP R2, -R12, R8, R2 ;  /* 0x000000080c02722b */ /* 0x000fd00000008102 */
[----:B------:R-:W-:-:S06]  /*1410*/  DSETP.GT.AND P0, PT, R2, RZ, PT ;  /* 0x000000ff0200722a */ /* 0x000fcc0003f04000 */
[----:B------:R-:W-:Y:S02]  /*1420*/  FSEL R8, R8, R12, P0 ;  /* 0x0000000c08087208 */ /* 0x000fe40000000000 */
[----:B------:R-:W-:Y:S01]  /*1430*/  FSEL R9, R9, R13, P0 ;  /* 0x0000000d09097208 */ /* 0x000fe20000000000 */
[----:B------:R-:W-:Y:S06]  /*1440*/  BRA `(.L_x_27) ;  /* 0x0000000000647947 */ /* 0x000fec0003800000 */
.L_x_26:
[----:B------:R-:W-:-:S14]  /*1450*/  DSETP.NE.AND P0, PT, R2, RZ, PT ;  /* 0x000000ff0200722a */ /* 0x000fdc0003f05000 */
[----:B------:R-:W-:Y:S05]  /*1460*/  @!P0 BRA `(.L_x_28) ;  /* 0x0000000000588947 */ /* 0x000fea0003800000 */
[----:B------:R-:W-:-:S13]  /*1470*/  ISETP.GE.AND P0, PT, R3, RZ, PT ;  /* 0x000000ff0300720c */ /* 0x000fda0003f06270 */
[----:B------:R-:W-:Y:S02]  /*1480*/  @!P0 IMAD.MOV.U32 R8, RZ, RZ, 0x0 ;  /* 0x00000000ff088424 */ /* 0x000fe400078e00ff */
[----:B------:R-:W-:Y:S01]  /*1490*/  @!P0 IMAD.MOV.U32 R9, RZ, RZ, -0x80000 ;  /* 0xfff80000ff098424 */ /* 0x000fe200078e00ff */
[----:B------:R-:W-:Y:S06]  /*14a0*/  @!P0 BRA `(.L_x_27) ;  /* 0x00000000004c8947 */ /* 0x000fec0003800000 */
[----:B------:R-:W-:-:S13]  /*14b0*/  ISETP.GT.AND P0, PT, R3, 0x7fefffff, PT ;  /* 0x7fefffff0300780c */ /* 0x000fda0003f04270 */
[----:B------:R-:W-:Y:S05]  /*14c0*/  @P0 BRA `(.L_x_28) ;  /* 0x0000000000400947 */ /* 0x000fea0003800000 */
[----:B------:R-:W-:Y:S01]  /*14d0*/  DMUL R2, R2, 8.11296384146066816958e+31 ;  /* 0x4690000002027828 */ /* 0x000fe20000000000 */
[----:B------:R-:W-:Y:S02]  /*14e0*/  IMAD.MOV.U32 R8, RZ, RZ, RZ ;  /* 0x000000ffff087224 */ /* 0x000fe400078e00ff */
[----:B------:R-:W-:Y:S02]  /*14f0*/  IMAD.MOV.U32 R12, RZ, RZ, 0x0 ;  /* 0x00000000ff0c7424 */ /* 0x000fe400078e00ff */
[----:B------:R-:W-:Y:S01]  /*1500*/  IMAD.MOV.U32 R13, RZ, RZ, 0x3fd80000 ;  /* 0x3fd80000ff0d7424 */ /* 0x000fe200078e00ff */
[----:B------:R-:W0:Y:S02]  /*1510*/  MUFU.RSQ64H R9, R3 ;  /* 0x0000000300097308 */ /* 0x000e240000001c00 */
[----:B0-----:R-:W-:-:S08]  /*1520*/  DMUL R10, R8, R8 ;  /* 0x00000008080a7228 */ /* 0x001fd00000000000 */
[----:B------:R-:W-:-:S08]  /*1530*/  DFMA R10, R2, -R10, 1 ;  /* 0x3ff00000020a742b */ /* 0x000fd0000000080a */
[----:B------:R-:W-:Y:S02]  /*1540*/  DFMA R12, R10, R12, 0.5 ;  /* 0x3fe000000a0c742b */ /* 0x000fe4000000000c */
[----:B------:R-:W-:-:S08]  /*1550*/  DMUL R10, R8, R10 ;  /* 0x0000000a080a7228 */ /* 0x000fd00000000000 */
[----:B------:R-:W-:-:S08]  /*1560*/  DFMA R10, R12, R10, R8 ;  /* 0x0000000a0c0a722b */ /* 0x000fd00000000008 */
[----:B------:R-:W-:Y:S02]  /*1570*/  DMUL R8, R2, R10 ;  /* 0x0000000a02087228 */ /* 0x000fe40000000000 */
[----:B------:R-:W-:-:S06]  /*1580*/  VIADD R11, R11, 0xfff00000 ;  /* 0xfff000000b0b7836 */ /* 0x000fcc0000000000 */
[----:B------:R-:W-:-:S08]  /*1590*/  DFMA R12, R8, -R8, R2 ;  /* 0x80000008080c722b */ /* 0x000fd00000000002 */
[----:B------:R-:W-:-:S10]  /*15a0*/  DFMA R8, R10, R12, R8 ;  /* 0x0000000c0a08722b */ /* 0x000fd40000000008 */
[----:B------:R-:W-:Y:S01]  /*15b0*/  VIADD R9, R9, 0xfcb00000 ;  /* 0xfcb0000009097836 */ /* 0x000fe20000000000 */
[----:B------:R-:W-:Y:S06]  /*15c0*/  BRA `(.L_x_27) ;  /* 0x0000000000047947 */ /* 0x000fec0003800000 */
.L_x_28:
[----:B------:R-:W-:-:S11]  /*15d0*/  DADD R8, R2, R2 ;  /* 0x0000000002087229 */ /* 0x000fd60000000002 */
.L_x_27:
[----:B------:R-:W-:Y:S05]  /*15e0*/  BSYNC.RECONVERGENT B1 ;  /* 0x0000000000017941 */ /* 0x000fea0003800200 */
.L_x_25:
[----:B------:R-:W-:Y:S02]  /*15f0*/  IMAD.MOV.U32 R2, RZ, RZ, R0 ;  /* 0x000000ffff027224 */ /* 0x000fe400078e0000 */
[----:B------:R-:W-:-:S04]  /*1600*/  IMAD.MOV.U32 R3, RZ, RZ, 0x0 ;  /* 0x00000000ff037424 */ /* 0x000fc800078e00ff */
[----:B------:R-:W-:Y:S05]  /*1610*/  RET.REL.NODEC R2 `(sobel) ;  /* 0xffffffe802787950 */ /* 0x000fea0003c3ffff */
.L_x_29:
        /* <DEDUP_REMOVED lines=14> */
.L_x_52:


//--------------------- .text.convolution         --------------------------
	.section	.text.convolution,"ax",@progbits
	.align	128
        .global         convolution
        .type           convolution,@function
        .size           convolution,(.L_x_57 - convolution)
        .other          convolution,@"STO_CUDA_ENTRY STV_DEFAULT"
convolution:
.text.convolution:
[----:B------:R-:W-:Y:S01]  /*0000*/  LDC R1, c[0x0][0x37c] ;  /* 0x0000df00ff017b82 */ /* 0x000fe20000000800 */
[----:B------:R-:W0:Y:S07]  /*0010*/  S2R R5, SR_TID.Y ;  /* 0x0000000000057919 */ /* 0x000e2e0000002200 */
[----:B------:R-:W1:Y:S01]  /*0020*/  S2UR UR6, SR_CTAID.Y ;  /* 0x00000000000679c3 */ /* 0x000e620000002600 */
[----:B------:R-:W2:Y:S01]  /*0030*/  LDCU.64 UR8, c[0x0][0x388] ;  /* 0x00007100ff0877ac */ /* 0x000ea20008000a00 */
[----:B------:R-:W3:Y:S06]  /*0040*/  S2R R2, SR_TID.X ;  /* 0x0000000000027919 */ /* 0x000eec0000002100 */
[----:B------:R-:W3:Y:S01]  /*0050*/  LDC R18, c[0x0][0x360] ;  /* 0x0000d800ff127b82 */ /* 0x000ee20000000800 */
[----:B------:R-:W1:Y:S07]  /*0060*/  LDCU UR4, c[0x0][0x364] ;  /* 0x00006c80ff0477ac */ /* 0x000e6e0008000800 */
[----:B------:R-:W3:Y:S01]  /*0070*/  S2UR UR5, SR_CTAID.X ;  /* 0x00000000000579c3 */ /* 0x000ee20000002500 */
[----:B-1----:R-:W-:-:S06]  /*0080*/  UIMAD UR6, UR6, UR4, URZ ;  /* 0x00000004060672a4 */ /* 0x002fcc000f8e02ff */
[----:B0-----:R-:W-:-:S05]  /*0090*/  VIADD R0, R5, UR6 ;  /* 0x0000000605007c36 */ /* 0x001fca0008000000 */
[----:B--2---:R-:W-:Y:S01]  /*00a0*/  ISETP.GE.AND P0, PT, R0, UR9, PT ;  /* 0x0000000900007c0c */ /* 0x004fe2000bf06270 */
[----:B---3--:R-:W-:-:S05]  /*00b0*/  IMAD R18, R18, UR5, R2 ;  /* 0x0000000512127c24 */ /* 0x008fca000f8e0202 */
[----:B------:R-:W-:-:S13]  /*00c0*/  ISETP.GE.OR P0, PT, R18, UR8, P0 ;  /* 0x0000000812007c0c */ /* 0x000fda0008706670 */
[----:B------:R-:W-:Y:S05]  /*00d0*/  @P0 EXIT ;  /* 0x000000000000094d */ /* 0x000fea0003800000 */
[----:B------:R-:W0:Y:S01]  /*00e0*/  LDCU.64 UR4, c[0x0][0x398] ;  /* 0x00007300ff0477ac */ /* 0x000e220008000a00 */
[----:B------:R-:W-:Y:S01]  /*00f0*/  LOP3.LUT P0, RZ, R2, R5, RZ, 0xfc, !PT ;  /* 0x0000000502ff7212 */ /* 0x000fe2000780fcff */
[----:B------:R-:W-:Y:S01]  /*0100*/  BSSY.RECONVERGENT B0, `(.L_x_30) ;  /* 0x0000070000007945 */ /* 0x000fe20003800200 */
[----:B------:R-:W1:Y:S01]  /*0110*/  LDCU.64 UR10, c[0x0][0x358] ;  /* 0x00006b00ff0a77ac */ /* 0x000e620008000a00 */
[----:B0-----:R-:W-:Y:S02]  /*0120*/  IMAD.U32 R6, RZ, RZ, UR4 ;  /* 0x00000004ff067e24 */ /* 0x001fe4000f8e00ff */
[----:B------:R-:W-:-:S05]  /*0130*/  IMAD.U32 R4, RZ, RZ, UR5 ;  /* 0x00000005ff047e24 */ /* 0x000fca000f8e00ff */
[----:B------:R-:W-:-:S04]  /*0140*/  VIMNMX R19, PT, PT, R6, R4, PT ;  /* 0x0000000406137248 */ /* 0x000fc80003fe0100 */
[----:B------:R-:W-:-:S13]  /*0150*/  ISETP.LT.OR P0, PT, R19, 0x1, P0 ;  /* 0x000000011300780c */ /* 0x000fda0000701670 */
[----:B-1----:R-:W-:Y:S05]  /*0160*/  @P0 BRA `(.L_x_31) ;  /* 0x0000000400a40947 */ /* 0x002fea0003800000 */
[C---:B------:R-:W-:Y:S01]  /*0170*/  LOP3.LUT R17, R4.reuse, 0xf, RZ, 0xc0, !PT ;  /* 0x0000000f04117812 */ /* 0x040fe200078ec0ff */
[----:B------:R-:W-:Y:S01]  /*0180*/  UMOV UR4, URZ ;  /* 0x000000ff00047c82 */ /* 0x000fe20008000000 */
[C---:B------:R-:W-:Y:S02]  /*0190*/  LOP3.LUT R16, R4.reuse, 0x7, RZ, 0xc0, !PT ;  /* 0x0000000704107812 */ /* 0x040fe400078ec0ff */
[----:B------:R-:W-:Y:S01]  /*01a0*/  LOP3.LUT R7, R4, 0x7ffffff0, RZ, 0xc0, !PT ;  /* 0x7ffffff004077812 */ /* 0x000fe200078ec0ff */
[----:B------:R-:W-:Y:S02]  /*01b0*/  VIADD R2, R17, 0xffffffff ;  /* 0xffffffff11027836 */ /* 0x000fe40000000000 */
[----:B------:R-:W-:-:S03]  /*01c0*/  VIADD R3, R16, 0xffffffff ;  /* 0xffffffff10037836 */ /* 0x000fc60000000000 */
[----:B------:R-:W-:Y:S01]  /*01d0*/  ISETP.GE.U32.AND P2, PT, R2, 0x7, PT ;  /* 0x000000070200780c */ /* 0x000fe20003f46070 */
[----:B------:R-:W-:Y:S01]  /*01e0*/  IMAD.MOV.U32 R2, RZ, RZ, RZ ;  /* 0x000000ffff027224 */ /* 0x000fe200078e00ff */
[----:B------:R-:W-:Y:S02]  /*01f0*/  ISETP.GE.U32.AND P1, PT, R3, 0x3, PT ;  /* 0x000000030300780c */ /* 0x000fe40003f26070 */
[----:B------:R-:W-:-:S11]  /*0200*/  LOP3.LUT R3, R4, 0x3, RZ, 0xc0, !PT ;  /* 0x0000000304037812 */ /* 0x000fd600078ec0ff */
.L_x_36:
[----:B0-----:R-:W0:Y:S01]  /*0210*/  S2UR UR7, SR_CgaCtaId ;  /* 0x00000000000779c3 */ /* 0x001e220000008800 */
[----:B-1----:R-:W1:Y:S01]  /*0220*/  LDCU.64 UR8, c[0x0][0x398] ;  /* 0x00007300ff0877ac */ /* 0x002e620008000a00 */
[----:B------:R-:W-:Y:S01]  /*0230*/  IMAD.MOV.U32 R22, RZ, RZ, RZ ;  /* 0x000000ffff167224 */ /* 0x000fe200078e00ff */
[----:B------:R-:W-:Y:S01]  /*0240*/  UMOV UR5, 0x400 ;  /* 0x0000040000057882 */ /* 0x000fe20000000000 */
[----:B-1----:R-:W-:Y:S02]  /*0250*/  IMAD.U32 R4, RZ, RZ, UR9 ;  /* 0x00000009ff047e24 */ /* 0x002fe4000f8e00ff */
[----:B------:R-:W-:-:S03]  /*0260*/  IMAD.U32 R6, RZ, RZ, UR8 ;  /* 0x00000008ff067e24 */ /* 0x000fc6000f8e00ff */
[----:B------:R-:W-:Y:S01]  /*0270*/  ISETP.GE.U32.AND P3, PT, R4, 0x10, PT ;  /* 0x000000100400780c */ /* 0x000fe20003f66070 */
[----:B0-----:R-:W-:-:S04]  /*0280*/  ULEA UR5, UR7, UR5, 0x18 ;  /* 0x0000000507057291 */ /* 0x001fc8000f8ec0ff */
[----:B------:R-:W-:Y:S02]  /*0290*/  ULEA UR7, UR4, UR5, 0x7 ;  /* 0x0000000504077291 */ /* 0x000fe4000f8e38ff */
[----:B------:R-:W-:-:S06]  /*02a0*/  UIADD3 UR4, UPT, UPT, UR4, 0x1, URZ ;  /* 0x0000000104047890 */ /* 0x000fcc000fffe0ff */
[----:B------:R-:W-:Y:S01]  /*02b0*/  ISETP.NE.AND P0, PT, R6, UR4, PT ;  /* 0x0000000406007c0c */ /* 0x000fe2000bf05270 */
[----:B--2-4-:R-:W-:-:S12]  /*02c0*/  @!P3 BRA `(.L_x_32) ;  /* 0x000000000078b947 */ /* 0x014fd80003800000 */
[----:B------:R-:W-:-:S05]  /*02d0*/  UMOV UR5, URZ ;  /* 0x000000ff00057c82 */ /* 0x000fca0008000000 */
.L_x_33:
[----:B0-----:R-:W0:Y:S02]  /*02e0*/  LDC.64 R24, c[0x0][0x390] ;  /* 0x0000e400ff187b82 */ /* 0x001e240000000a00 */
[----:B0-----:R-:W-:-:S04]  /*02f0*/  IADD3 R24, P3, PT, R2, R24, RZ ;  /* 0x0000001802187210 */ /* 0x001fc80007f7e0ff */
[----:B------:R-:W-:-:S05]  /*0300*/  LEA.HI.X.SX32 R25, R2, R25, 0x1, P3 ;  /* 0x0000001902197211 */ /* 0x000fca00018f0eff */
[----:B------:R-:W2:Y:S04]  /*0310*/  LDG.E.S8 R12, desc[UR10][R24.64] ;  /* 0x0000000a180c7981 */ /* 0x000ea8000c1e1300 */
[----:B------:R-:W2:Y:S04]  /*0320*/  LDG.E.S8 R13, desc[UR10][R24.64+0x1] ;  /* 0x0000010a180d7981 */ /* 0x000ea8000c1e1300 */
[----:B------:R-:W2:Y:S04]  /*0330*/  LDG.E.S8 R14, desc[UR10][R24.64+0x2] ;  /* 0x0000020a180e7981 */ /* 0x000ea8000c1e1300 */
[----:B------:R-:W2:Y:S01]  /*0340*/  LDG.E.S8 R15, desc[UR10][R24.64+0x3] ;  /* 0x0000030a180f7981 */ /* 0x000ea2000c1e1300 */
[----:B------:R-:W-:-:S03]  /*0350*/  ULEA UR8, UR5, UR7, 0x2 ;  /* 0x0000000705087291 */ /* 0x000fc6000f8e10ff */
[----:B------:R-:W3:Y:S04]  /*0360*/  LDG.E.S8 R8, desc[UR10][R24.64+0x4] ;  /* 0x0000040a18087981 */ /* 0x000ee8000c1e1300 */
[----:B------:R-:W3:Y:S04]  /*0370*/  LDG.E.S8 R9, desc[UR10][R24.64+0x5] ;  /* 0x0000050a18097981 */ /* 0x000ee8000c1e1300 */
[----:B------:R-:W3:Y:S04]  /*0380*/  LDG.E.S8 R10, desc[UR10][R24.64+0x6] ;  /* 0x0000060a180a7981 */ /* 0x000ee8000c1e1300 */
[----:B------:R-:W3:Y:S04]  /*0390*/  LDG.E.S8 R11, desc[UR10][R24.64+0x7] ;  /* 0x0000070a180b7981 */ /* 0x000ee8000c1e1300 */
[----:B------:R-:W4:Y:S04]  /*03a0*/  LDG.E.S8 R20, desc[UR10][R24.64+0xc] ;  /* 0x00000c0a18147981 */ /* 0x000f28000c1e1300 */
[----:B------:R-:W4:Y:S04]  /*03b0*/  LDG.E.S8 R21, desc[UR10][R24.64+0xd] ;  /* 0x00000d0a18157981 */ /* 0x000f28000c1e1300 */
[----:B------:R-:W4:Y:S04]  /*03c0*/  LDG.E.S8 R22, desc[UR10][R24.64+0xe] ;  /* 0x00000e0a18167981 */ /* 0x000f28000c1e1300 */
[----:B------:R-:W4:Y:S04]  /*03d0*/  LDG.E.S8 R23, desc[UR10][R24.64+0xf] ;  /* 0x00000f0a18177981 */ /* 0x000f28000c1e1300 */
[----:B--2---:R0:W-:Y:S04]  /*03e0*/  STS.128 [UR8], R12 ;  /* 0x0000000cff007988 */ /* 0x0041e80008000c08 */
[----:B0-----:R-:W2:Y:S04]  /*03f0*/  LDG.E.S8 R12, desc[UR10][R24.64+0x8] ;  /* 0x0000080a180c7981 */ /* 0x001ea8000c1e1300 */
[----:B------:R-:W2:Y:S04]  /*0400*/  LDG.E.S8 R13, desc[UR10][R24.64+0x9] ;  /* 0x0000090a180d7981 */ /* 0x000ea8000c1e1300 */
[----:B------:R-:W2:Y:S04]  /*0410*/  LDG.E.S8 R14, desc[UR10][R24.64+0xa] ;  /* 0x00000a0a180e7981 */ /* 0x000ea8000c1e1300 */
[----:B------:R-:W2:Y:S01]  /*0420*/  LDG.E.S8 R15, desc[UR10][R24.64+0xb] ;  /* 0x00000b0a180f7981 */ /* 0x000ea2000c1e1300 */
[----:B------:R-:W-:-:S06]  /*0430*/  UIADD3 UR5, UPT, UPT, UR5, 0x10, URZ ;  /* 0x0000001005057890 */ /* 0x000fcc000fffe0ff */
[----:B------:R-:W-:Y:S01]  /*0440*/  ISETP.NE.AND P3, PT, R7, UR5, PT ;  /* 0x0000000507007c0c */ /* 0x000fe2000bf65270 */
[----:B---3--:R0:W-:Y:S01]  /*0450*/  STS.128 [UR8+0x10], R8 ;  /* 0x00001008ff007988 */ /* 0x0081e20008000c08 */
[----:B------:R-:W-:-:S03]  /*0460*/  VIADD R2, R2, 0x10 ;  /* 0x0000001002027836 */ /* 0x000fc60000000000 */
[----:B----4-:R0:W-:Y:S04]  /*0470*/  STS.128 [UR8+0x30], R20 ;  /* 0x00003014ff007988 */ /* 0x0101e80008000c08 */
[----:B--2---:R0:W-:Y:S04]  /*0480*/  STS.128 [UR8+0x20], R12 ;  /* 0x0000200cff007988 */ /* 0x0041e80008000c08 */
[----:B------:R-:W-:Y:S05]  /*0490*/  @P3 BRA `(.L_x_33) ;  /* 0xfffffffc00903947 */ /* 0x000fea000383ffff */
[----:B0-----:R-:W-:-:S07]  /*04a0*/  IMAD.MOV.U32 R22, RZ, RZ, R7 ;  /* 0x000000ffff167224 */ /* 0x001fce00078e0007 */
.L_x_32:
[----:B------:R-:W-:-:S13]  /*04b0*/  ISETP.NE.AND P3, PT, R17, RZ, PT ;  /* 0x000000ff1100720c */ /* 0x000fda0003f65270 */
[----:B------:R-:W-:Y:S05]  /*04c0*/  @!P3 BRA `(.L_x_34) ;  /* 0x0000000000c8b947 */ /* 0x000fea0003800000 */
[----:B------:R-:W-:Y:S01]  /*04d0*/  ISETP.NE.AND P3, PT, R16, RZ, PT ;  /* 0x000000ff1000720c */ /* 0x000fe20003f65270 */
[----:B------:R-:W-:-:S12]  /*04e0*/  @!P2 BRA `(.L_x_35) ;  /* 0x000000000040a947 */ /* 0x000fd80003800000 */
[----:B------:R-:W0:Y:S02]  /*04f0*/  LDC.64 R20, c[0x0][0x390] ;  /* 0x0000e400ff147b82 */ /* 0x000e240000000a00 */
[----:B0-----:R-:W-:-:S04]  /*0500*/  IADD3 R20, P4, PT, R2, R20, RZ ;  /* 0x0000001402147210 */ /* 0x001fc80007f9e0ff */
[----:B------:R-:W-:-:S05]  /*0510*/  LEA.HI.X.SX32 R21, R2, R21, 0x1, P4 ;  /* 0x0000001502157211 */ /* 0x000fca00020f0eff */
[----:B------:R-:W2:Y:S04]  /*0520*/  LDG.E.S8 R8, desc[UR10][R20.64] ;  /* 0x0000000a14087981 */ /* 0x000ea8000c1e1300 */
[----:B------:R-:W2:Y:S04]  /*0530*/  LDG.E.S8 R9, desc[UR10][R20.64+0x1] ;  /* 0x0000010a14097981 */ /* 0x000ea8000c1e1300 */
[----:B------:R-:W2:Y:S04]  /*0540*/  LDG.E.S8 R10, desc[UR10][R20.64+0x2] ;  /* 0x0000020a140a7981 */ /* 0x000ea8000c1e1300 */
[----:B------:R-:W2:Y:S04]  /*0550*/  LDG.E.S8 R11, desc[UR10][R20.64+0x3] ;  /* 0x0000030a140b7981 */ /* 0x000ea8000c1e1300 */
[----:B------:R-:W3:Y:S04]  /*0560*/  LDG.E.S8 R12, desc[UR10][R20.64+0x4] ;  /* 0x0000040a140c7981 */ /* 0x000ee8000c1e1300 */
[----:B------:R-:W3:Y:S04]  /*0570*/  LDG.E.S8 R13, desc[UR10][R20.64+0x5] ;  /* 0x0000050a140d7981 */ /* 0x000ee8000c1e1300 */
[----:B------:R-:W3:Y:S04]  /*0580*/  LDG.E.S8 R14, desc[UR10][R20.64+0x6] ;  /* 0x0000060a140e7981 */ /* 0x000ee8000c1e1300 */
[----:B------:R-:W3:Y:S01]  /*0590*/  LDG.E.S8 R15, desc[UR10][R20.64+0x7] ;  /* 0x0000070a140f7981 */ /* 0x000ee2000c1e1300 */
[C---:B------:R-:W-:Y:S01]  /*05a0*/  LEA R23, R22.reuse, UR7, 0x2 ;  /* 0x0000000716177c11 */ /* 0x040fe2000f8e10ff */
[----:B------:R-:W-:-:S02]  /*05b0*/  VIADD R22, R22, 0x8 ;  /* 0x0000000816167836 */ /* 0x000fc40000000000 */
[----:B------:R-:W-:Y:S02]  /*05c0*/  VIADD R2, R2, 0x8 ;  /* 0x0000000802027836 */ /* 0x000fe40000000000 */
[----:B--2---:R0:W-:Y:S04]  /*05d0*/  STS.128 [R23], R8 ;  /* 0x0000000817007388 */ /* 0x0041e80000000c00 */
[----:B---3--:R0:W-:Y:S02]  /*05e0*/  STS.128 [R23+0x10], R12 ;  /* 0x0000100c17007388 */ /* 0x0081e40000000c00 */
.L_x_35:
[----:B------:R-:W-:Y:S05]  /*05f0*/  @!P3 BRA `(.L_x_34) ;  /* 0x00000000007cb947 */ /* 0x000fea0003800000 */
[----:B0-----:R-:W0:Y:S02]  /*0600*/  @P1 LDC.64 R12, c[0x0][0x390] ;  /* 0x0000e400ff0c1b82 */ /* 0x001e240000000a00 */
[----:B0-----:R-:W-:-:S04]  /*0610*/  @P1 IADD3 R12, P3, PT, R2, R12, RZ ;  /* 0x0000000c020c1210 */ /* 0x001fc80007f7e0ff */
[----:B------:R-:W-:-:S05]  /*0620*/  @P1 LEA.HI.X.SX32 R13, R2, R13, 0x1, P3 ;  /* 0x0000000d020d1211 */ /* 0x000fca00018f0eff */
[----:B------:R-:W2:Y:S04]  /*0630*/  @P1 LDG.E.S8 R8, desc[UR10][R12.64] ;  /* 0x0000000a0c081981 */ /* 0x000ea8000c1e1300 */
[----:B------:R-:W2:Y:S04]  /*0640*/  @P1 LDG.E.S8 R9, desc[UR10][R12.64+0x1] ;  /* 0x0000010a0c091981 */ /* 0x000ea8000c1e1300 */
[----:B------:R-:W2:Y:S04]  /*0650*/  @P1 LDG.E.S8 R10, desc[UR10][R12.64+0x2] ;  /* 0x0000020a0c0a1981 */ /* 0x000ea8000c1e1300 */
[----:B------:R-:W2:Y:S01]  /*0660*/  @P1 LDG.E.S8 R11, desc[UR10][R12.64+0x3] ;  /* 0x0000030a0c0b1981 */ /* 0x000ea2000c1e1300 */
[----:B------:R-:W-:Y:S01]  /*0670*/  @P1 LEA R15, R22, UR7, 0x2 ;  /* 0x00000007160f1c11 */ /* 0x000fe2000f8e10ff */
[----:B------:R-:W-:Y:S01]  /*0680*/  IMAD.MOV.U32 R14, RZ, RZ, R2 ;  /* 0x000000ffff0e7224 */ /* 0x000fe200078e0002 */
[----:B------:R-:W-:Y:S01]  /*0690*/  ISETP.NE.AND P3, PT, R3, RZ, PT ;  /* 0x000000ff0300720c */ /* 0x000fe20003f65270 */
[----:B------:R-:W-:-:S02]  /*06a0*/  @P1 VIADD R2, R2, 0x4 ;  /* 0x0000000402021836 */ /* 0x000fc40000000000 */
[----:B------:R-:W-:Y:S02]  /*06b0*/  @P1 VIADD R22, R22, 0x4 ;  /* 0x0000000416161836 */ /* 0x000fe40000000000 */
[----:B------:R-:W-:Y:S01]  /*06c0*/  @P1 IMAD.MOV.U32 R14, RZ, RZ, R2 ;  /* 0x000000ffff0e1224 */ /* 0x000fe200078e0002 */
[----:B--2---:R1:W-:Y:S07]  /*06d0*/  @P1 STS.128 [R15], R8 ;  /* 0x000000080f001388 */ /* 0x0043ee0000000c00 */
[----:B------:R-:W-:Y:S05]  /*06e0*/  @!P3 BRA `(.L_x_34) ;  /* 0x000000000040b947 */ /* 0x000fea0003800000 */
[----:B-1----:R-:W0:Y:S02]  /*06f0*/  LDC.64 R8, c[0x0][0x390] ;  /* 0x0000e400ff087b82 */ /* 0x002e240000000a00 */
[----:B0-----:R-:W-:-:S04]  /*0700*/  IADD3 R8, P3, PT, R14, R8, RZ ;  /* 0x000000080e087210 */ /* 0x001fc80007f7e0ff */
[----:B------:R-:W-:-:S05]  /*0710*/  LEA.HI.X.SX32 R9, R14, R9, 0x1, P3 ;  /* 0x000000090e097211 */ /* 0x000fca00018f0eff */
[----:B------:R-:W2:Y:S01]  /*0720*/  LDG.E.S8 R10, desc[UR10][R8.64] ;  /* 0x0000000a080a7981 */ /* 0x000ea2000c1e1300 */
[----:B------:R-:W-:Y:S01]  /*0730*/  LEA R13, R22, UR7, 0x2 ;  /* 0x00000007160d7c11 */ /* 0x000fe2000f8e10ff */
[----:B------:R-:W-:Y:S01]  /*0740*/  VIADD R2, R14, 0x1 ;  /* 0x000000010e027836 */ /* 0x000fe20000000000 */
[----:B------:R-:W-:-:S03]  /*0750*/  ISETP.NE.AND P3, PT, R3, 0x1, PT ;  /* 0x000000010300780c */ /* 0x000fc60003f65270 */
[----:B--2---:R2:W-:Y:S10]  /*0760*/  STS [R13], R10 ;  /* 0x0000000a0d007388 */ /* 0x0045f40000000800 */
[----:B------:R-:W-:Y:S05]  /*0770*/  @!P3 BRA `(.L_x_34) ;  /* 0x00000000001cb947 */ /* 0x000fea0003800000 */
[----:B------:R-:W-:Y:S01]  /*0780*/  ISETP.NE.AND P3, PT, R3, 0x2, PT ;  /* 0x000000020300780c */ /* 0x000fe20003f65270 */
[----:B--2---:R-:W2:-:S12]  /*0790*/  LDG.E.S8 R10, desc[UR10][R8.64+0x1] ;  /* 0x0000010a080a7981 */ /* 0x004e98000c1e1300 */
[----:B------:R-:W3:Y:S01]  /*07a0*/  @P3 LDG.E.S8 R11, desc[UR10][R8.64+0x2] ;  /* 0x0000020a080b3981 */ /* 0x000ee2000c1e1300 */
[C---:B------:R-:W-:Y:S02]  /*07b0*/  VIADD R2, R14.reuse, 0x2 ;  /* 0x000000020e027836 */ /* 0x040fe40000000000 */
[----:B------:R-:W-:Y:S01]  /*07c0*/  @P3 VIADD R2, R14, 0x3 ;  /* 0x000000030e023836 */ /* 0x000fe20000000000 */
[----:B--2---:R4:W-:Y:S04]  /*07d0*/  STS [R13+0x4], R10 ;  /* 0x0000040a0d007388 */ /* 0x0049e80000000800 */
[----:B---3--:R4:W-:Y:S02]  /*07e0*/  @P3 STS [R13+0x8], R11 ;  /* 0x0000080b0d003388 */ /* 0x0089e40000000800 */
.L_x_34:
[----:B------:R-:W-:Y:S05]  /*07f0*/  @P0 BRA `(.L_x_36) ;  /* 0xfffffff800840947 */ /* 0x000fea000383ffff */
.L_x_31:
[----:B------:R-:W-:Y:S05]  /*0800*/  BSYNC.RECONVERGENT B0 ;  /* 0x0000000000007941 */ /* 0x000fea0003800200 */
.L_x_30:
[----:B------:R-:W-:Y:S01]  /*0810*/  BAR.SYNC.DEFER_BLOCKING 0x0 ;  /* 0x0000000000007b1d */ /* 0x000fe20000010000 */
[----:B------:R-:W-:Y:S02]  /*0820*/  ISETP.GE.AND P0, PT, R19, 0x1, PT ;  /* 0x000000011300780c */ /* 0x000fe40003f06270 */
[----:B------:R-:W-:-:S11]  /*0830*/  CS2R R2, SRZ ;  /* 0x0000000000027805 */ /* 0x000fd6000001ff00 */
[----:B------:R-:W-:Y:S05]  /*0840*/  @!P0 BRA `(.L_x_37) ;  /* 0x0000001000348947 */ /* 0x000fea0003800000 */
[----:B0-----:R-:W0:Y:S01]  /*0850*/  LDC R12, c[0x0][0x388] ;  /* 0x0000e200ff0c7b82 */ /* 0x001e220000000800 */
[----:B------:R-:W-:Y:S01]  /*0860*/  LEA.HI R2, R4, R4, RZ, 0x1 ;  /* 0x0000000404027211 */ /* 0x000fe200078f08ff */
[----:B------:R-:W-:Y:S01]  /*0870*/  UMOV UR4, URZ ;  /* 0x000000ff00047c82 */ /* 0x000fe20008000000 */
[----:B------:R-:W-:Y:S02]  /*0880*/  LEA.HI R3, R6, R6, RZ, 0x1 ;  /* 0x0000000606037211 */ /* 0x000fe400078f08ff */
[----:B------:R-:W-:Y:S02]  /*0890*/  SHF.R.S32.HI R6, RZ, 0x1, R2 ;  /* 0x00000001ff067819 */ /* 0x000fe40000011402 */
[----:B------:R-:W-:Y:S02]  /*08a0*/  SHF.R.S32.HI R7, RZ, 0x1, R3 ;  /* 0x00000001ff077819 */ /* 0x000fe40000011403 */
[----:B------:R-:W-:Y:S02]  /*08b0*/  CS2R R2, SRZ ;  /* 0x0000000000027805 */ /* 0x000fe4000001ff00 */
[--C-:B--2-4-:R-:W-:Y:S01]  /*08c0*/  IADD3 R13, PT, PT, R5, UR6, -R6.reuse ;  /* 0x00000006050d7c10 */ /* 0x114fe2000fffe806 */
[----:B------:R-:W-:Y:S01]  /*08d0*/  IMAD.IADD R6, R0, 0x1, -R6 ;  /* 0x0000000100067824 */ /* 0x000fe200078e0a06 */
[----:B------:R-:W-:Y:S01]  /*08e0*/  LOP3.LUT R4, R4, 0x7, RZ, 0xc0, !PT ;  /* 0x0000000704047812 */ /* 0x000fe200078ec0ff */
[----:B------:R-:W-:-:S02]  /*08f0*/  IMAD.IADD R5, R18, 0x1, -R7 ;  /* 0x0000000112057824 */ /* 0x000fc400078e0a07 */
[C---:B------:R-:W-:Y:S02]  /*0900*/  VIADD R7, R13.reuse, 0x2 ;  /* 0x000000020d077836 */ /* 0x040fe40000000000 */
[C---:B-1----:R-:W-:Y:S02]  /*0910*/  VIADD R8, R13.reuse, 0x3 ;  /* 0x000000030d087836 */ /* 0x042fe40000000000 */
[C---:B------:R-:W-:Y:S02]  /*0920*/  VIADD R9, R13.reuse, 0x4 ;  /* 0x000000040d097836 */ /* 0x040fe40000000000 */
[C---:B------:R-:W-:Y:S02]  /*0930*/  VIADD R10, R13.reuse, 0x5 ;  /* 0x000000050d0a7836 */ /* 0x040fe40000000000 */
[C---:B------:R-:W-:Y:S02]  /*0940*/  VIADD R11, R13.reuse, 0x6 ;  /* 0x000000060d0b7836 */ /* 0x040fe40000000000 */
[----:B0-----:R-:W-:-:S02]  /*0950*/  IMAD R12, R13, R12, R12 ;  /* 0x0000000c0d0c7224 */ /* 0x001fc400078e020c */
[----:B------:R-:W-:-:S07]  /*0960*/  VIADD R13, R13, 0x7 ;  /* 0x000000070d0d7836 */ /* 0x000fce0000000000 */
.L_x_45:
[----:B------:R-:W0:Y:S01]  /*0970*/  LDCU UR5, c[0x0][0x39c] ;  /* 0x00007380ff0577ac */ /* 0x000e220008000800 */
[----:B------:R-:W-:Y:S02]  /*0980*/  IMAD.MOV.U32 R21, RZ, RZ, RZ ;  /* 0x000000ffff157224 */ /* 0x000fe400078e00ff */
[----:B------:R-:W-:Y:S01]  /*0990*/  IMAD.MOV.U32 R20, RZ, RZ, R6 ;  /* 0x000000ffff147224 */ /* 0x000fe200078e0006 */
[----:B------:R-:W1:Y:S01]  /*09a0*/  LDCU UR7, c[0x0][0x388] ;  /* 0x00007100ff0777ac */ /* 0x000e620008000800 */
[----:B0-----:R-:W-:Y:S01]  /*09b0*/  UISETP.GE.U32.AND UP0, UPT, UR5, 0x8, UPT ;  /* 0x000000080500788c */ /* 0x001fe2000bf06070 */
[----:B-1----:R-:W-:-:S04]  /*09c0*/  ISETP.GE.AND P0, PT, R5, UR7, PT ;  /* 0x0000000705007c0c */ /* 0x002fc8000bf06270 */
[----:B------:R-:W-:-:S04]  /*09d0*/  ISETP.GT.AND P0, PT, R5, -0x1, !P0 ;  /* 0xffffffff0500780c */ /* 0x000fc80004704270 */
[----:B------:R-:W-:Y:S09]  /*09e0*/  BRA.U !UP0, `(.L_x_38) ;  /* 0x0000000508f47547 */ /* 0x000ff2000b800000 */
[----:B------:R-:W0:Y:S01]  /*09f0*/  S2UR UR8, SR_CgaCtaId ;  /* 0x00000000000879c3 */ /* 0x000e220000008800 */
[----:B------:R-:W-:Y:S01]  /*0a00*/  UMOV UR6, 0x400 ;  /* 0x0000040000067882 */ /* 0x000fe20000000000 */
[----:B------:R-:W-:Y:S01]  /*0a10*/  ULOP3.LUT UR5, UR5, 0x7ffffff8, URZ, 0xc0, !UPT ;  /* 0x7ffffff805057892 */ /* 0x000fe2000f8ec0ff */
[--C-:B------:R-:W-:Y:S01]  /*0a20*/  IMAD R25, R6, UR7, R5.reuse ;  /* 0x0000000706197c24 */ /* 0x100fe2000f8e0205 */
[----:B------:R-:W1:Y:S01]  /*0a30*/  LDCU UR9, c[0x0][0x388] ;  /* 0x00007100ff0977ac */ /* 0x000e620008000800 */
[--C-:B------:R-:W-:Y:S02]  /*0a40*/  IMAD.IADD R24, R12, 0x1, R5.reuse ;  /* 0x000000010c187824 */ /* 0x100fe400078e0205 */
[--C-:B------:R-:W-:Y:S01]  /*0a50*/  IMAD R23, R7, UR7, R5.reuse ;  /* 0x0000000707177c24 */ /* 0x100fe2000f8e0205 */
[----:B------:R-:W2:Y:S01]  /*0a60*/  LDCU UR12, c[0x0][0x38c] ;  /* 0x00007180ff0c77ac */ /* 0x000ea20008000800 */
[--C-:B------:R-:W-:Y:S02]  /*0a70*/  IMAD R22, R8, UR7, R5.reuse ;  /* 0x0000000708167c24 */ /* 0x100fe4000f8e0205 */
[----:B------:R-:W-:-:S02]  /*0a80*/  IMAD R21, R9, UR7, R5 ;  /* 0x0000000709157c24 */ /* 0x000fc4000f8e0205 */
[--C-:B------:R-:W-:Y:S02]  /*0a90*/  IMAD R20, R10, UR7, R5.reuse ;  /* 0x000000070a147c24 */ /* 0x100fe4000f8e0205 */
[--C-:B------:R-:W-:Y:S02]  /*0aa0*/  IMAD R19, R11, UR7, R5.reuse ;  /* 0x000000070b137c24 */ /* 0x100fe4000f8e0205 */
[----:B------:R-:W-:Y:S02]  /*0ab0*/  IMAD R17, R13, UR7, R5 ;  /* 0x000000070d117c24 */ /* 0x000fe4000f8e0205 */
[----:B------:R-:W-:Y:S01]  /*0ac0*/  IMAD.MOV.U32 R16, RZ, RZ, R6 ;  /* 0x000000ffff107224 */ /* 0x000fe200078e0006 */
[----:B0-----:R-:W-:Y:S02]  /*0ad0*/  ULEA UR6, UR8, UR6, 0x18 ;  /* 0x0000000608067291 */ /* 0x001fe4000f8ec0ff */
[----:B------:R-:W-:Y:S02]  /*0ae0*/  UIADD3 UR8, UPT, UPT, -UR5, URZ, URZ ;  /* 0x000000ff05087290 */ /* 0x000fe4000fffe1ff */
[----:B------:R-:W-:-:S04]  /*0af0*/  ULEA UR6, UR4, UR6, 0x7 ;  /* 0x0000000604067291 */ /* 0x000fc8000f8e38ff */
[----:B-12---:R-:W-:-:S12]  /*0b00*/  UIADD3 UR6, UPT, UPT, UR6, 0x10, URZ ;  /* 0x0000001006067890 */ /* 0x006fd8000fffe0ff */
.L_x_39:
[----:B------:R-:W-:-:S04]  /*0b10*/  ISETP.GE.AND P2, PT, R16, UR12, PT ;  /* 0x0000000c10007c0c */ /* 0x000fc8000bf46270 */
[----:B------:R-:W-:-:S04]  /*0b20*/  ISETP.GT.AND P2, PT, R16, -0x1, !P2 ;  /* 0xffffffff1000780c */ /* 0x000fc80005744270 */
[----:B------:R-:W-:-:S13]  /*0b30*/  PLOP3.LUT P2, PT, P0, P2, PT, 0x80, 0x8 ;  /* 0x000000000008781c */ /* 0x000fda0000745070 */
[----:B------:R-:W0:Y:S01]  /*0b40*/  @P2 LDC.64 R14, c[0x0][0x380] ;  /* 0x0000e000ff0e2b82 */ /* 0x000e220000000a00 */
[----:B------:R-:W1:Y:S01]  /*0b50*/  @P2 LDS R27, [UR6+-0x10] ;  /* 0xfffff006ff1b2984 */ /* 0x000e620008000800 */
[----:B0-----:R-:W-:-:S04]  /*0b60*/  @P2 IADD3 R14, P1, PT, R25, R14, RZ ;  /* 0x0000000e190e2210 */ /* 0x001fc80007f3e0ff */
[----:B------:R-:W-:-:S05]  /*0b70*/  @P2 LEA.HI.X.SX32 R15, R25, R15, 0x1, P1 ;  /* 0x0000000f190f2211 */ /* 0x000fca00008f0eff */
[----:B------:R-:W2:Y:S01]  /*0b80*/  @P2 LDG.E.U8 R14, desc[UR10][R14.64] ;  /* 0x0000000a0e0e2981 */ /* 0x000ea2000c1e1100 */
[----:B------:R-:W-:-:S05]  /*0b90*/  VIADD R26, R16, 0x1 ;  /* 0x00000001101a7836 */ /* 0x000fca0000000000 */
[----:B------:R-:W-:-:S04]  /*0ba0*/  ISETP.GE.AND P1, PT, R26, UR12, PT ;  /* 0x0000000c1a007c0c */ /* 0x000fc8000bf26270 */
[----:B------:R-:W-:-:S04]  /*0bb0*/  ISETP.GT.AND P1, PT, R16, -0x2, !P1 ;  /* 0xfffffffe1000780c */ /* 0x000fc80004f24270 */
[----:B------:R-:W-:Y:S01]  /*0bc0*/  PLOP3.LUT P1, PT, P0, P1, PT, 0x80, 0x8 ;  /* 0x000000000008781c */ /* 0x000fe20000723070 */
[----:B-1----:R-:W-:-:S12]  /*0bd0*/  @P2 IMAD.IADD R3, R3, 0x1, R27 ;  /* 0x0000000103032824 */ /* 0x002fd800078e021b */
[----:B------:R-:W0:Y:S01]  /*0be0*/  @P1 LDS R26, [UR6+-0xc] ;  /* 0xfffff406ff1a1984 */ /* 0x000e220008000800 */
[----:B--2---:R-:W-:Y:S02]  /*0bf0*/  @P2 IMAD R2, R27, R14, R2 ;  /* 0x0000000e1b022224 */ /* 0x004fe400078e0202 */
[----:B------:R-:W1:Y:S01]  /*0c00*/  @P1 LDC.64 R14, c[0x0][0x380] ;  /* 0x0000e000ff0e1b82 */ /* 0x000e620000000a00 */
[----:B------:R-:W-:-:S05]  /*0c10*/  VIADD R27, R16, 0x2 ;  /* 0x00000002101b7836 */ /* 0x000fca0000000000 */
[----:B------:R-:W-:-:S04]  /*0c20*/  ISETP.GE.AND P2, PT, R27, UR12, PT ;  /* 0x0000000c1b007c0c */ /* 0x000fc8000bf46270 */
[----:B------:R-:W-:-:S04]  /*0c30*/  ISETP.GT.AND P2, PT, R16, -0x3, !P2 ;  /* 0xfffffffd1000780c */ /* 0x000fc80005744270 */
[----:B------:R-:W-:Y:S02]  /*0c40*/  PLOP3.LUT P2, PT, P0, P2, PT, 0x80, 0x8 ;  /* 0x000000000008781c */ /* 0x000fe40000745070 */
[----:B-1----:R-:W-:-:S11]  /*0c50*/  @P1 IADD3 R14, P3, PT, R24, R14, RZ ;  /* 0x0000000e180e1210 */ /* 0x002fd60007f7e0ff */
[----:B------:R-:W1:Y:S01]  /*0c60*/  @P2 LDS R27, [UR6+-0x8] ;  /* 0xfffff806ff1b2984 */ /* 0x000e620008000800 */
[----:B------:R-:W-:-:S05]  /*0c70*/  @P1 LEA.HI.X.SX32 R15, R24, R15, 0x1, P3 ;  /* 0x0000000f180f1211 */ /* 0x000fca00018f0eff */
[----:B------:R2:W3:Y:S02]  /*0c80*/  @P1 LDG.E.U8 R29, desc[UR10][R14.64] ;  /* 0x0000000a0e1d1981 */ /* 0x0004e4000c1e1100 */
[----:B--2---:R-:W2:Y:S02]  /*0c90*/  @P2 LDC.64 R14, c[0x0][0x380] ;  /* 0x0000e000ff0e2b82 */ /* 0x004ea40000000a00 */
[----:B--2---:R-:W-:-:S04]  /*0ca0*/  @P2 IADD3 R14, P3, PT, R23, R14, RZ ;  /* 0x0000000e170e2210 */ /* 0x004fc80007f7e0ff */
[----:B------:R-:W-:-:S05]  /*0cb0*/  @P2 LEA.HI.X.SX32 R15, R23, R15, 0x1, P3 ;  /* 0x0000000f170f2211 */ /* 0x000fca00018f0eff */
[----:B------:R-:W1:Y:S01]  /*0cc0*/  @P2 LDG.E.U8 R14, desc[UR10][R14.64] ;  /* 0x0000000a0e0e2981 */ /* 0x000e62000c1e1100 */
[----:B0-----:R-:W-:Y:S02]  /*0cd0*/  @P1 IMAD.IADD R3, R3, 0x1, R26 ;  /* 0x0000000103031824 */ /* 0x001fe400078e021a */
[----:B---3--:R-:W-:Y:S02]  /*0ce0*/  @P1 IMAD R2, R29, R26, R2 ;  /* 0x0000001a1d021224 */ /* 0x008fe400078e0202 */
[----:B------:R-:W-:-:S05]  /*0cf0*/  VIADD R26, R16, 0x3 ;  /* 0x00000003101a7836 */ /* 0x000fca0000000000 */
[----:B------:R-:W-:-:S04]  /*0d00*/  ISETP.GE.AND P1, PT, R26, UR12, PT ;  /* 0x0000000c1a007c0c */ /* 0x000fc8000bf26270 */
[----:B------:R-:W-:-:S04]  /*0d10*/  ISETP.GT.AND P1, PT, R16, -0x4, !P1 ;  /* 0xfffffffc1000780c */ /* 0x000fc80004f24270 */
[----:B------:R-:W-:-:S13]  /*0d20*/  PLOP3.LUT P1, PT, P0, P1, PT, 0x80, 0x8 ;  /* 0x000000000008781c */ /* 0x000fda0000723070 */
[----:B------:R-:W0:Y:S01]  /*0d30*/  @P1 LDS R26, [UR6+-0x4] ;  /* 0xfffffc06ff1a1984 */ /* 0x000e220008000800 */
[----:B-1----:R-:W-:Y:S02]  /*0d40*/  @P2 IMAD R2, R14, R27, R2 ;  /* 0x0000001b0e022224 */ /* 0x002fe400078e0202 */
[----:B------:R-:W1:Y:S02]  /*0d50*/  @P1 LDC.64 R14, c[0x0][0x380] ;  /* 0x0000e000ff0e1b82 */ /* 0x000e640000000a00 */
[----:B-1----:R-:W-:-:S04]  /*0d60*/  @P1 IADD3 R14, P3, PT, R22, R14, RZ ;  /* 0x0000000e160e1210 */ /* 0x002fc80007f7e0ff */
[----:B------:R-:W-:-:S06]  /*0d70*/  @P1 LEA.HI.X.SX32 R15, R22, R15, 0x1, P3 ;  /* 0x0000000f160f1211 */ /* 0x000fcc00018f0eff */
[----:B------:R-:W0:Y:S01]  /*0d80*/  @P1 LDG.E.U8 R15, desc[UR10][R14.64] ;  /* 0x0000000a0e0f1981 */ /* 0x000e22000c1e1100 */
[----:B------:R-:W-:Y:S02]  /*0d90*/  @P2 IMAD.IADD R3, R3, 0x1, R27 ;  /* 0x0000000103032824 */ /* 0x000fe400078e021b */
[----:B------:R-:W-:-:S05]  /*0da0*/  VIADD R27, R16, 0x4 ;  /* 0x00000004101b7836 */ /* 0x000fca0000000000 */
[----:B------:R-:W-:-:S04]  /*0db0*/  ISETP.GE.AND P2, PT, R27, UR12, PT ;  /* 0x0000000c1b007c0c */ /* 0x000fc8000bf46270 */
[----:B------:R-:W-:-:S04]  /*0dc0*/  ISETP.GT.AND P2, PT, R16, -0x5, !P2 ;  /* 0xfffffffb1000780c */ /* 0x000fc80005744270 */
[----:B------:R-:W-:-:S13]  /*0dd0*/  PLOP3.LUT P2, PT, P0, P2, PT, 0x80, 0x8 ;  /* 0x000000000008781c */ /* 0x000fda0000745070 */
[----:B------:R-:W1:Y:S01]  /*0de0*/  @P2 LDS R27, [UR6] ;  /* 0x00000006ff1b2984 */ /* 0x000e620008000800 */
[----:B0-----:R-:W-:Y:S02]  /*0df0*/  @P1 IMAD R2, R15, R26, R2 ;  /* 0x0000001a0f021224 */ /* 0x001fe400078e0202 */
[----:B------:R-:W0:Y:S02]  /*0e00*/  @P2 LDC.64 R14, c[0x0][0x380] ;  /* 0x0000e000ff0e2b82 */ /* 0x000e240000000a00 */
[----:B0-----:R-:W-:-:S04]  /*0e10*/  @P2 IADD3 R14, P3, PT, R21, R14, RZ ;  /* 0x0000000e150e2210 */ /* 0x001fc80007f7e0ff */
[----:B------:R-:W-:-:S05]  /*0e20*/  @P2 LEA.HI.X.SX32 R15, R21, R15, 0x1, P3 ;  /* 0x0000000f150f2211 */ /* 0x000fca00018f0eff */
[----:B------:R-:W1:Y:S01]  /*0e30*/  @P2 LDG.E.U8 R14, desc[UR10][R14.64] ;  /* 0x0000000a0e0e2981 */ /* 0x000e62000c1e1100 */
[----:B------:R-:W-:Y:S02]  /*0e40*/  @P1 IMAD.IADD R3, R3, 0x1, R26 ;  /* 0x0000000103031824 */ /* 0x000fe400078e021a */
[----:B------:R-:W-:-:S05]  /*0e50*/  VIADD R26, R16, 0x5 ;  /* 0x00000005101a7836 */ /* 0x000fca0000000000 */
[----:B------:R-:W-:-:S04]  /*0e60*/  ISETP.GE.AND P1, PT, R26, UR12, PT ;  /* 0x0000000c1a007c0c */ /* 0x000fc8000bf26270 */
[----:B------:R-:W-:-:S04]  /*0e70*/  ISETP.GT.AND P1, PT, R16, -0x6, !P1 ;  /* 0xfffffffa1000780c */ /* 0x000fc80004f24270 */
[----:B------:R-:W-:-:S13]  /*0e80*/  PLOP3.LUT P1, PT, P0, P1, PT, 0x80, 0x8 ;  /* 0x000000000008781c */ /* 0x000fda0000723070 */
[----:B------:R-:W0:Y:S01]  /*0e90*/  @P1 LDS R26, [UR6+0x4] ;  /* 0x00000406ff1a1984 */ /* 0x000e220008000800 */
        /* <DEDUP_REMOVED lines=10> */
[----:B------:R-:W1:Y:S01]  /*0f40*/  @P2 LDS R27, [UR6+0x8] ;  /* 0x00000806ff1b2984 */ /* 0x000e620008000800 */
        /* <DEDUP_REMOVED lines=15> */
[----:B------:R1:W2:Y:S01]  /*1040*/  @P1 LDG.E.U8 R15, desc[UR10][R14.64] ;  /* 0x0000000a0e0f1981 */ /* 0x0002a2000c1e1100 */
[----:B------:R-:W-:Y:S01]  /*1050*/  UIADD3 UR8, UPT, UPT, UR8, 0x8, URZ ;  /* 0x0000000808087890 */ /* 0x000fe2000fffe0ff */
[----:B------:R-:W-:-:S03]  /*1060*/  @P2 IMAD.IADD R3, R3, 0x1, R27 ;  /* 0x0000000103032824 */ /* 0x000fc600078e021b */
[----:B------:R-:W-:Y:S01]  /*1070*/  UISETP.NE.AND UP0, UPT, UR8, URZ, UPT ;  /* 0x000000ff0800728c */ /* 0x000fe2000bf05270 */
[----:B0-----:R-:W-:Y:S01]  /*1080*/  @P1 IMAD.IADD R3, R3, 0x1, R26 ;  /* 0x0000000103031824 */ /* 0x001fe200078e021a */
[----:B------:R-:W-:Y:S02]  /*1090*/  UMOV UR7, UR9 ;  /* 0x0000000900077c82 */ /* 0x000fe40008000000 */
[----:B------:R-:W-:Y:S02]  /*10a0*/  IMAD.U32 R28, RZ, RZ, UR7 ;  /* 0x00000007ff1c7e24 */ /* 0x000fe4000f8e00ff */
[----:B------:R-:W-:Y:S02]  /*10b0*/  IMAD.U32 R27, RZ, RZ, UR7 ;  /* 0x00000007ff1b7e24 */ /* 0x000fe4000f8e00ff */
[----:B-1----:R-:W-:Y:S02]  /*10c0*/  IMAD.U32 R14, RZ, RZ, UR7 ;  /* 0x00000007ff0e7e24 */ /* 0x002fe4000f8e00ff */
[----:B------:R-:W-:-:S02]  /*10d0*/  IMAD R25, R28, 0x8, R25 ;  /* 0x000000081c197824 */ /* 0x000fc400078e0219 */
[C---:B------:R-:W-:Y:S02]  /*10e0*/  IMAD R24, R27.reuse, 0x8, R24 ;  /* 0x000000081b187824 */ /* 0x040fe400078e0218 */
[----:B------:R-:W-:Y:S02]  /*10f0*/  IMAD R23, R28, 0x8, R23 ;  /* 0x000000081c177824 */ /* 0x000fe400078e0217 */
[C---:B------:R-:W-:Y:S02]  /*1100*/  IMAD R22, R27.reuse, 0x8, R22 ;  /* 0x000000081b167824 */ /* 0x040fe400078e0216 */
[----:B------:R-:W-:Y:S02]  /*1110*/  IMAD R21, R14, 0x8, R21 ;  /* 0x000000080e157824 */ /* 0x000fe400078e0215 */
[----:B------:R-:W-:Y:S02]  /*1120*/  IMAD R20, R27, 0x8, R20 ;  /* 0x000000081b147824 */ /* 0x000fe400078e0214 */
[----:B------:R-:W-:-:S02]  /*1130*/  VIADD R16, R16, 0x8 ;  /* 0x0000000810107836 */ /* 0x000fc40000000000 */
[----:B------:R-:W-:Y:S01]  /*1140*/  IMAD R19, R14, 0x8, R19 ;  /* 0x000000080e137824 */ /* 0x000fe200078e0213 */
[----:B------:R-:W-:Y:S01]  /*1150*/  UIADD3 UR6, UPT, UPT, UR6, 0x20, URZ ;  /* 0x0000002006067890 */ /* 0x000fe2000fffe0ff */
[----:B--2---:R-:W-:Y:S02]  /*1160*/  @P1 IMAD R2, R15, R26, R2 ;  /* 0x0000001a0f021224 */ /* 0x004fe400078e0202 */
[----:B------:R-:W-:-:S04]  /*1170*/  IMAD.U32 R26, RZ, RZ, UR7 ;  /* 0x00000007ff1a7e24 */ /* 0x000fc8000f8e00ff */
[----:B------:R-:W-:Y:S01]  /*1180*/  IMAD R17, R26, 0x8, R17 ;  /* 0x000000081a117824 */ /* 0x000fe200078e0211 */
[----:B------:R-:W-:Y:S06]  /*1190*/  BRA.U UP0, `(.L_x_39) ;  /* 0xfffffff9005c7547 */ /* 0x000fec000b83ffff */
[----:B------:R-:W-:Y:S02]  /*11a0*/  IMAD.MOV.U32 R20, RZ, RZ, R16 ;  /* 0x000000ffff147224 */ /* 0x000fe400078e0010 */
[----:B------:R-:W-:-:S07]  /*11b0*/  IMAD.U32 R21, RZ, RZ, UR5 ;  /* 0x00000005ff157e24 */ /* 0x000fce000f8e00ff */
.L_x_38:
[----:B------:R-:W-:Y:S01]  /*11c0*/  ISETP.NE.AND P1, PT, R4, RZ, PT ;  /* 0x000000ff0400720c */ /* 0x000fe20003f25270 */
[----:B------:R-:W-:-:S12]  /*11d0*/  BSSY.RECONVERGENT B0, `(.L_x_40) ;  /* 0x000006f000007945 */ /* 0x000fd80003800200 */
[----:B------:R-:W-:Y:S05]  /*11e0*/  @!P1 BRA `(.L_x_41) ;  /* 0x0000000400b49947 */ /* 0x000fea0003800000 */
[----:B------:R-:W0:Y:S01]  /*11f0*/  S2UR UR6, SR_CgaCtaId ;  /* 0x00000000000679c3 */ /* 0x000e220000008800 */
[----:B------:R-:W-:Y:S01]  /*1200*/  VIADD R14, R4, 0xffffffff ;  /* 0xffffffff040e7836 */ /* 0x000fe20000000000 */
[----:B------:R-:W-:Y:S01]  /*1210*/  UMOV UR5, 0x400 ;  /* 0x0000040000057882 */ /* 0x000fe20000000000 */
[----:B------:R-:W-:Y:S01]  /*1220*/  IMAD.U32 R19, RZ, RZ, UR4 ;  /* 0x00000004ff137e24 */ /* 0x000fe2000f8e00ff */
[----:B------:R-:W-:Y:S02]  /*1230*/  BSSY.RECONVERGENT B1, `(.L_x_42) ;  /* 0x0000038000017945 */ /* 0x000fe40003800200 */
[----:B------:R-:W-:Y:S01]  /*1240*/  ISETP.GE.U32.AND P1, PT, R14, 0x3, PT ;  /* 0x000000030e00780c */ /* 0x000fe20003f26070 */
[----:B0-----:R-:W-:-:S06]  /*1250*/  ULEA UR5, UR6, UR5, 0x18 ;  /* 0x0000000506057291 */ /* 0x001fcc000f8ec0ff */
[----:B------:R-:W-:-:S06]  /*1260*/  LEA R19, R19, UR5, 0x7 ;  /* 0x0000000513137c11 */ /* 0x000fcc000f8e38ff */
[----:B------:R-:W-:Y:S05]  /*1270*/  @!P1 BRA `(.L_x_43) ;  /* 0x0000000000cc9947 */ /* 0x000fea0003800000 */
[----:B------:R-:W0:Y:S01]  /*1280*/  LDCU UR5, c[0x0][0x38c] ;  /* 0x00007180ff0577ac */ /* 0x000e220008000800 */
[C---:B------:R-:W-:Y:S02]  /*1290*/  VIADD R28, R20.reuse, 0x1 ;  /* 0x00000001141c7836 */ /* 0x040fe40000000000 */
[C---:B------:R-:W-:Y:S02]  /*12a0*/  VIADD R24, R20.reuse, 0x2 ;  /* 0x0000000214187836 */ /* 0x040fe40000000000 */
[C---:B------:R-:W-:Y:S01]  /*12b0*/  VIADD R25, R20.reuse, 0x3 ;  /* 0x0000000314197836 */ /* 0x040fe20000000000 */
[----:B0-----:R-:W-:Y:S02]  /*12c0*/  ISETP.GE.AND P2, PT, R20, UR5, PT ;  /* 0x0000000514007c0c */ /* 0x001fe4000bf46270 */
[----:B------:R-:W-:Y:S02]  /*12d0*/  ISETP.GE.AND P1, PT, R28, UR5, PT ;  /* 0x000000051c007c0c */ /* 0x000fe4000bf26270 */
[----:B------:R-:W-:-:S02]  /*12e0*/  ISETP.GT.AND P2, PT, R20, -0x1, !P2 ;  /* 0xffffffff1400780c */ /* 0x000fc40005744270 */
[----:B------:R-:W-:Y:S02]  /*12f0*/  ISETP.GT.AND P1, PT, R20, -0x2, !P1 ;  /* 0xfffffffe1400780c */ /* 0x000fe40004f24270 */
[----:B------:R-:W-:Y:S02]  /*1300*/  PLOP3.LUT P2, PT, P0, P2, PT, 0x80, 0x8 ;  /* 0x000000000008781c */ /* 0x000fe40000745070 */
[----:B------:R-:W-:Y:S02]  /*1310*/  PLOP3.LUT P1, PT, P0, P1, PT, 0x80, 0x8 ;  /* 0x000000000008781c */ /* 0x000fe40000723070 */
[----:B------:R-:W-:Y:S02]  /*1320*/  ISETP.GE.AND P3, PT, R24, UR5, PT ;  /* 0x0000000518007c0c */ /* 0x000fe4000bf66270 */
[----:B------:R-:W-:Y:S02]  /*1330*/  ISETP.GE.AND P4, PT, R25, UR5, PT ;  /* 0x0000000519007c0c */ /* 0x000fe4000bf86270 */
[----:B------:R-:W-:-:S02]  /*1340*/  ISETP.GT.AND P3, PT, R20, -0x3, !P3 ;  /* 0xfffffffd1400780c */ /* 0x000fc40005f64270 */
[C---:B------:R-:W-:Y:S02]  /*1350*/  ISETP.GT.AND P4, PT, R20.reuse, -0x4, !P4 ;  /* 0xfffffffc1400780c */ /* 0x040fe40006784270 */
[----:B------:R-:W-:Y:S01]  /*1360*/  PLOP3.LUT P3, PT, P0, P3, PT, 0x80, 0x8 ;  /* 0x000000000008781c */ /* 0x000fe20000767070 */
[----:B------:R-:W0:Y:S01]  /*1370*/  @P2 LDC.64 R16, c[0x0][0x380] ;  /* 0x0000e000ff102b82 */ /* 0x000e220000000a00 */
[----:B------:R-:W-:Y:S01]  /*1380*/  @P2 IMAD R22, R20, UR7, R5 ;  /* 0x0000000714162c24 */ /* 0x000fe2000f8e0205 */
[----:B------:R-:W-:-:S06]  /*1390*/  PLOP3.LUT P4, PT, P0, P4, PT, 0x80, 0x8 ;  /* 0x000000000008781c */ /* 0x000fcc0000789070 */
[----:B------:R-:W1:Y:S01]  /*13a0*/  @P1 LDC.64 R14, c[0x0][0x380] ;  /* 0x0000e000ff0e1b82 */ /* 0x000e620000000a00 */
[----:B------:R-:W-:Y:S01]  /*13b0*/  @P1 IMAD R23, R28, UR7, R5 ;  /* 0x000000071c171c24 */ /* 0x000fe2000f8e0205 */
[----:B0-----:R-:W-:-:S04]  /*13c0*/  @P2 IADD3 R26, P5, PT, R22, R16, RZ ;  /* 0x00000010161a2210 */ /* 0x001fc80007fbe0ff */
[----:B------:R-:W-:Y:S02]  /*13d0*/  @P2 LEA.HI.X.SX32 R27, R22, R17, 0x1, P5 ;  /* 0x00000011161b2211 */ /* 0x000fe400028f0eff */
[----:B------:R-:W0:Y:S03]  /*13e0*/  @P3 LDC.64 R16, c[0x0][0x380] ;  /* 0x0000e000ff103b82 */ /* 0x000e260000000a00 */
[----:B------:R2:W3:Y:S01]  /*13f0*/  @P2 LDG.E.U8 R26, desc[UR10][R26.64] ;  /* 0x0000000a1a1a2981 */ /* 0x0004e2000c1e1100 */
[----:B-1----:R-:W-:Y:S01]  /*1400*/  @P1 IADD3 R22, P5, PT, R23, R14, RZ ;  /* 0x0000000e17161210 */ /* 0x002fe20007fbe0ff */
[--C-:B------:R-:W-:Y:S02]  /*1410*/  @P3 IMAD R24, R24, UR7, R5.reuse ;  /* 0x0000000718183c24 */ /* 0x100fe4000f8e0205 */
[----:B------:R-:W-:Y:S01]  /*1420*/  @P4 IMAD R25, R25, UR7, R5 ;  /* 0x0000000719194c24 */ /* 0x000fe2000f8e0205 */
[----:B------:R-:W-:-:S02]  /*1430*/  @P1 LEA.HI.X.SX32 R23, R23, R15, 0x1, P5 ;  /* 0x0000000f17171211 */ /* 0x000fc400028f0eff */
[----:B------:R-:W1:Y:S04]  /*1440*/  @P4 LDC.64 R14, c[0x0][0x380] ;  /* 0x0000e000ff0e4b82 */ /* 0x000e680000000a00 */
[----:B------:R-:W4:Y:S01]  /*1450*/  @P1 LDG.E.U8 R23, desc[UR10][R22.64] ;  /* 0x0000000a16171981 */ /* 0x000f22000c1e1100 */
[----:B0-----:R-:W-:-:S04]  /*1460*/  @P3 IADD3 R16, P5, PT, R24, R16, RZ ;  /* 0x0000001018103210 */ /* 0x001fc80007fbe0ff */
[----:B------:R-:W-:Y:S02]  /*1470*/  @P3 LEA.HI.X.SX32 R17, R24, R17, 0x1, P5 ;  /* 0x0000001118113211 */ /* 0x000fe400028f0eff */
[----:B-1----:R-:W-:-:S04]  /*1480*/  @P4 IADD3 R14, P5, PT, R25, R14, RZ ;  /* 0x0000000e190e4210 */ /* 0x002fc80007fbe0ff */
[----:B------:R-:W5:Y:S01]  /*1490*/  @P3 LDG.E.U8 R17, desc[UR10][R16.64] ;  /* 0x0000000a10113981 */ /* 0x000f62000c1e1100 */
[----:B------:R-:W-:-:S06]  /*14a0*/  @P4 LEA.HI.X.SX32 R15, R25, R15, 0x1, P5 ;  /* 0x0000000f190f4211 */ /* 0x000fcc00028f0eff */
[----:B------:R-:W5:Y:S01]  /*14b0*/  @P4 LDG.E.U8 R15, desc[UR10][R14.64] ;  /* 0x0000000a0e0f4981 */ /* 0x000f62000c1e1100 */
[----:B--2---:R-:W-:-:S05]  /*14c0*/  IMAD R27, R21, 0x4, R19 ;  /* 0x00000004151b7824 */ /* 0x004fca00078e0213 */
[----:B------:R-:W0:Y:S04]  /*14d0*/  @P2 LDS R25, [R27] ;  /* 0x000000001b192984 */ /* 0x000e280000000800 */
[----:B------:R-:W1:Y:S04]  /*14e0*/  @P1 LDS R28, [R27+0x4] ;  /* 0x000004001b1c1984 */ /* 0x000e680000000800 */
[----:B------:R-:W2:Y:S01]  /*14f0*/  @P3 LDS R24, [R27+0x8] ;  /* 0x000008001b183984 */ /* 0x000ea20000000800 */
[----:B------:R-:W-:Y:S02]  /*1500*/  VIADD R21, R21, 0x4 ;  /* 0x0000000415157836 */ /* 0x000fe40000000000 */
[----:B------:R-:W-:-:S02]  /*1510*/  VIADD R20, R20, 0x4 ;  /* 0x0000000414147836 */ /* 0x000fc40000000000 */
[----:B0-----:R-:W-:-:S04]  /*1520*/  @P2 IMAD.IADD R3, R3, 0x1, R25 ;  /* 0x0000000103032824 */ /* 0x001fc800078e0219 */
[----:B-1----:R-:W-:-:S04]  /*1530*/  @P1 IMAD.IADD R3, R3, 0x1, R28 ;  /* 0x0000000103031824 */ /* 0x002fc800078e021c */
[----:B--2---:R-:W-:Y:S02]  /*1540*/  @P3 IMAD.IADD R3, R3, 0x1, R24 ;  /* 0x0000000103033824 */ /* 0x004fe400078e0218 */
[----:B---3--:R-:W-:Y:S02]  /*1550*/  @P2 IMAD R2, R25, R26, R2 ;  /* 0x0000001a19022224 */ /* 0x008fe400078e0202 */
[----:B------:R-:W0:Y:S02]  /*1560*/  @P4 LDS R26, [R27+0xc] ;  /* 0x00000c001b1a4984 */ /* 0x000e240000000800 */
[----:B----4-:R-:W-:-:S04]  /*1570*/  @P1 IMAD R2, R23, R28, R2 ;  /* 0x0000001c17021224 */ /* 0x010fc800078e0202 */
[----:B-----5:R-:W-:Y:S02]  /*1580*/  @P3 IMAD R2, R24, R17, R2 ;  /* 0x0000001118023224 */ /* 0x020fe400078e0202 */
[----:B0-----:R-:W-:Y:S02]  /*1590*/  @P4 IMAD.IADD R3, R3, 0x1, R26 ;  /* 0x0000000103034824 */ /* 0x001fe400078e021a */
[----:B------:R-:W-:-:S07]  /*15a0*/  @P4 IMAD R2, R15, R26, R2 ;  /* 0x0000001a0f024224 */ /* 0x000fce00078e0202 */
.L_x_43:
[----:B------:R-:W-:Y:S05]  /*15b0*/  BSYNC.RECONVERGENT B1 ;  /* 0x0000000000017941 */ /* 0x000fea0003800200 */
.L_x_42:
[----:B------:R-:W0:Y:S02]  /*15c0*/  LDC R22, c[0x0][0x39c] ;  /* 0x0000e700ff167b82 */ /* 0x000e240000000800 */
[----:B0-----:R-:W-:-:S13]  /*15d0*/  LOP3.LUT P1, R14, R22, 0x3, RZ, 0xc0, !PT ;  /* 0x00000003160e7812 */ /* 0x001fda000782c0ff */
[----:B------:R-:W-:Y:S05]  /*15e0*/  @!P1 BRA `(.L_x_41) ;  /* 0x0000000000b49947 */ /* 0x000fea0003800000 */
[----:B------:R-:W-:Y:S01]  /*15f0*/  ISETP.NE.AND P1, PT, R14, 0x1, PT ;  /* 0x000000010e00780c */ /* 0x000fe20003f25270 */
[----:B------:R-:W0:-:S12]  /*1600*/  LDCU UR6, c[0x0][0x38c] ;  /* 0x00007180ff0677ac */ /* 0x000e180008000800 */
[----:B------:R-:W-:Y:S05]  /*1610*/  @!P1 BRA `(.L_x_44) ;  /* 0x00000000006c9947 */ /* 0x000fea0003800000 */
[----:B------:R-:W1:Y:S01]  /*1620*/  LDCU UR5, c[0x0][0x38c] ;  /* 0x00007180ff0577ac */ /* 0x000e620008000800 */
[C---:B------:R-:W-:Y:S01]  /*1630*/  VIADD R26, R20.reuse, 0x1 ;  /* 0x00000001141a7836 */ /* 0x040fe20000000000 */
[----:B-1----:R-:W-:-:S04]  /*1640*/  ISETP.GE.AND P2, PT, R20, UR5, PT ;  /* 0x0000000514007c0c */ /* 0x002fc8000bf46270 */
[----:B------:R-:W-:Y:S02]  /*1650*/  ISETP.GE.AND P1, PT, R26, UR5, PT ;  /* 0x000000051a007c0c */ /* 0x000fe4000bf26270 */
[C---:B------:R-:W-:Y:S02]  /*1660*/  ISETP.GT.AND P2, PT, R20.reuse, -0x1, !P2 ;  /* 0xffffffff1400780c */ /* 0x040fe40005744270 */
[----:B------:R-:W-:Y:S02]  /*1670*/  ISETP.GT.AND P1, PT, R20, -0x2, !P1 ;  /* 0xfffffffe1400780c */ /* 0x000fe40004f24270 */
[----:B------:R-:W-:Y:S02]  /*1680*/  PLOP3.LUT P2, PT, P0, P2, PT, 0x80, 0x8 ;  /* 0x000000000008781c */ /* 0x000fe40000745070 */
[----:B------:R-:W-:-:S11]  /*1690*/  PLOP3.LUT P1, PT, P0, P1, PT, 0x80, 0x8 ;  /* 0x000000000008781c */ /* 0x000fd60000723070 */
[----:B------:R-:W1:Y:S01]  /*16a0*/  @P2 LDC.64 R14, c[0x0][0x380] ;  /* 0x0000e000ff0e2b82 */ /* 0x000e620000000a00 */
[--C-:B------:R-:W-:Y:S02]  /*16b0*/  @P2 IMAD R24, R20, UR7, R5.reuse ;  /* 0x0000000714182c24 */ /* 0x100fe4000f8e0205 */
[----:B------:R-:W-:-:S05]  /*16c0*/  @P1 IMAD R23, R26, UR7, R5 ;  /* 0x000000071a171c24 */ /* 0x000fca000f8e0205 */
[----:B------:R-:W2:Y:S01]  /*16d0*/  @P1 LDC.64 R16, c[0x0][0x380] ;  /* 0x0000e000ff101b82 */ /* 0x000ea20000000a00 */
[----:B-1----:R-:W-:-:S04]  /*16e0*/  @P2 IADD3 R14, P4, PT, R24, R14, RZ ;  /* 0x0000000e180e2210 */ /* 0x002fc80007f9e0ff */
[----:B------:R-:W-:Y:S02]  /*16f0*/  @P2 LEA.HI.X.SX32 R15, R24, R15, 0x1, P4 ;  /* 0x0000000f180f2211 */ /* 0x000fe400020f0eff */
[----:B--2---:R-:W-:-:S03]  /*1700*/  @P1 IADD3 R16, P3, PT, R23, R16, RZ ;  /* 0x0000001017101210 */ /* 0x004fc60007f7e0ff */
[----:B------:R-:W2:Y:S01]  /*1710*/  @P2 LDG.E.U8 R14, desc[UR10][R14.64] ;  /* 0x0000000a0e0e2981 */ /* 0x000ea2000c1e1100 */
[----:B------:R-:W-:-:S06]  /*1720*/  @P1 LEA.HI.X.SX32 R17, R23, R17, 0x1, P3 ;  /* 0x0000001117111211 */ /* 0x000fcc00018f0eff */
[----:B------:R-:W3:Y:S01]  /*1730*/  @P1 LDG.E.U8 R17, desc[UR10][R16.64] ;  /* 0x0000000a10111981 */ /* 0x000ee2000c1e1100 */
[----:B------:R-:W-:-:S05]  /*1740*/  IMAD R25, R21, 0x4, R19 ;  /* 0x0000000415197824 */ /* 0x000fca00078e0213 */
[----:B------:R-:W1:Y:S04]  /*1750*/  @P2 LDS R23, [R25] ;  /* 0x0000000019172984 */ /* 0x000e680000000800 */
[----:B------:R-:W4:Y:S01]  /*1760*/  @P1 LDS R24, [R25+0x4] ;  /* 0x0000040019181984 */ /* 0x000f220000000800 */
[----:B------:R-:W-:Y:S02]  /*1770*/  VIADD R21, R21, 0x2 ;  /* 0x0000000215157836 */ /* 0x000fe40000000000 */
[----:B------:R-:W-:Y:S02]  /*1780*/  VIADD R20, R20, 0x2 ;  /* 0x0000000214147836 */ /* 0x000fe40000000000 */
[----:B-1----:R-:W-:-:S04]  /*1790*/  @P2 IMAD.IADD R3, R3, 0x1, R23 ;  /* 0x0000000103032824 */ /* 0x002fc800078e0217 */
[----:B----4-:R-:W-:Y:S02]  /*17a0*/  @P1 IMAD.IADD R3, R3, 0x1, R24 ;  /* 0x0000000103031824 */ /* 0x010fe400078e0218 */
[----:B--2---:R-:W-:-:S04]  /*17b0*/  @P2 IMAD R2, R14, R23, R2 ;  /* 0x000000170e022224 */ /* 0x004fc800078e0202 */
[----:B---3--:R-:W-:-:S07]  /*17c0*/  @P1 IMAD R2, R17, R24, R2 ;  /* 0x0000001811021224 */ /* 0x008fce00078e0202 */
.L_x_44:
[----:B0-----:R-:W-:Y:S02]  /*17d0*/  ISETP.GE.AND P1, PT, R20, UR6, PT ;  /* 0x0000000614007c0c */ /* 0x001fe4000bf26270 */
[----:B------:R-:W-:Y:S02]  /*17e0*/  LOP3.LUT R22, R22, 0x1, RZ, 0xc0, !PT ;  /* 0x0000000116167812 */ /* 0x000fe400078ec0ff */
[----:B------:R-:W-:-:S04]  /*17f0*/  ISETP.GT.AND P1, PT, R20, -0x1, !P1 ;  /* 0xffffffff1400780c */ /* 0x000fc80004f24270 */
[----:B------:R-:W-:-:S04]  /*1800*/  PLOP3.LUT P1, PT, P0, P1, PT, 0x80, 0x8 ;  /* 0x000000000008781c */ /* 0x000fc80000723070 */
[----:B------:R-:W-:-:S13]  /*1810*/  ISETP.NE.U32.OR P1, PT, R22, 0x1, !P1 ;  /* 0x000000011600780c */ /* 0x000fda0004f25470 */
[----:B------:R-:W-:Y:S05]  /*1820*/  @P1 BRA `(.L_x_41) ;  /* 0x0000000000241947 */ /* 0x000fea0003800000 */
[----:B------:R-:W0:Y:S01]  /*1830*/  LDCU.64 UR8, c[0x0][0x380] ;  /* 0x00007000ff0877ac */ /* 0x000e220008000a00 */
[----:B------:R-:W-:-:S05]  /*1840*/  IMAD R15, R20, UR7, R5 ;  /* 0x00000007140f7c24 */ /* 0x000fca000f8e0205 */
[----:B0-----:R-:W-:-:S04]  /*1850*/  IADD3 R14, P0, PT, R15, UR8, RZ ;  /* 0x000000080f0e7c10 */ /* 0x001fc8000ff1e0ff */
[----:B------:R-:W-:-:S05]  /*1860*/  LEA.HI.X.SX32 R15, R15, UR9, 0x1, P0 ;  /* 0x000000090f0f7c11 */ /* 0x000fca00080f0eff */
[----:B------:R-:W2:Y:S01]  /*1870*/  LDG.E.U8 R14, desc[UR10][R14.64] ;  /* 0x0000000a0e0e7981 */ /* 0x000ea2000c1e1100 */
[----:B------:R-:W-:-:S06]  /*1880*/  IMAD R19, R21, 0x4, R19 ;  /* 0x0000000415137824 */ /* 0x000fcc00078e0213 */
[----:B------:R-:W0:Y:S02]  /*1890*/  LDS R19, [R19] ;  /* 0x0000000013137984 */ /* 0x000e240000000800 */
[----:B0-----:R-:W-:Y:S02]  /*18a0*/  IMAD.IADD R3, R3, 0x1, R19 ;  /* 0x0000000103037824 */ /* 0x001fe400078e0213 */
[----:B--2---:R-:W-:-:S07]  /*18b0*/  IMAD R2, R19, R14, R2 ;  /* 0x0000000e13027224 */ /* 0x004fce00078e0202 */
.L_x_41:
[----:B------:R-:W-:Y:S05]  /*18c0*/  BSYNC.RECONVERGENT B0 ;  /* 0x0000000000007941 */ /* 0x000fea0003800200 */
.L_x_40:
[----:B------:R-:W0:Y:S01]  /*18d0*/  LDCU UR5, c[0x0][0x398] ;  /* 0x00007300ff0577ac */ /* 0x000e220008000800 */
[----:B------:R-:W-:Y:S01]  /*18e0*/  VIADD R5, R5, 0x1 ;  /* 0x0000000105057836 */ /* 0x000fe20000000000 */
[----:B------:R-:W-:-:S04]  /*18f0*/  UIADD3 UR4, UPT, UPT, UR4, 0x1, URZ ;  /* 0x0000000104047890 */ /* 0x000fc8000fffe0ff */
[----:B0-----:R-:W-:-:S09]  /*1900*/  UISETP.NE.AND UP0, UPT, UR4, UR5, UPT ;  /* 0x000000050400728c */ /* 0x001fd2000bf05270 */
[----:B------:R-:W-:Y:S05]  /*1910*/  BRA.U UP0, `(.L_x_45) ;  /* 0xfffffff100147547 */ /* 0x000fea000b83ffff */
.L_x_37:
[----:B------:R-:W3:Y:S01]  /*1920*/  LDCU.U8 UR4, c[0x0][0x3a8] ;  /* 0x00007500ff0477ac */ /* 0x000ee20008000000 */
[----:B------:R-:W-:Y:S01]  /*1930*/  IMAD.MOV.U32 R7, RZ, RZ, R2 ;  /* 0x000000ffff077224 */ /* 0x000fe200078e0002 */
[----:B---3--:R-:W-:-:S04]  /*1940*/  UPRMT UR4, UR4, 0x8880, URZ ;  /* 0x0000888004047896 */ /* 0x008fc800080000ff */
[----:B------:R-:W-:-:S09]  /*1950*/  UISETP.NE.AND UP0, UPT, UR4, URZ, UPT ;  /* 0x000000ff0400728c */ /* 0x000fd2000bf05270 */
[----:B------:R-:W-:Y:S05]  /*1960*/  BRA.U !UP0, `(.L_x_46) ;  /* 0x0000000108947547 */ /* 0x000fea000b800000 */
[----:B------:R-:W-:Y:S01]  /*1970*/  ISETP.GE.AND P0, PT, R3, 0x1, PT ;  /* 0x000000010300780c */ /* 0x000fe20003f06270 */
[----:B------:R-:W-:-:S12]  /*1980*/  BSSY.RECONVERGENT B0, `(.L_x_47) ;  /* 0x000001c000007945 */ /* 0x000fd80003800200 */
[----:B------:R-:W-:Y:S05]  /*1990*/  @!P0 BRA `(.L_x_48) ;  /* 0x0000000000688947 */ /* 0x000fea0003800000 */
[----:B01----:R-:W-:Y:S02]  /*19a0*/  IABS R9, R3 ;  /* 0x0000000300097213 */ /* 0x003fe40000000000 */
[----:B------:R-:W-:Y:S02]  /*19b0*/  IABS R8, R7 ;  /* 0x0000000700087213 */ /* 0x000fe40000000000 */
[----:B------:R-:W0:Y:S01]  /*19c0*/  I2F.RP R2, R9 ;  /* 0x0000000900027306 */ /* 0x000e220000209400 */
[----:B--2-4-:R-:W-:-:S07]  /*19d0*/  IABS R10, R3 ;  /* 0x00000003000a7213 */ /* 0x014fce0000000000 */
[----:B0-----:R-:W0:Y:S02]  /*19e0*/  MUFU.RCP R2, R2 ;  /* 0x0000000200027308 */ /* 0x001e240000001000 */
[----:B0-----:R-:W-:Y:S02]  /*19f0*/  VIADD R4, R2, 0xffffffe ;  /* 0x0ffffffe02047836 */ /* 0x001fe40000000000 */
[----:B------:R-:W-:-:S04]  /*1a00*/  IMAD.MOV R2, RZ, RZ, -R10 ;  /* 0x000000ffff027224 */ /* 0x000fc800078e0a0a */
[----:B------:R0:W1:Y:S02]  /*1a10*/  F2I.FTZ.U32.TRUNC.NTZ R5, R4 ;  /* 0x0000000400057305 */ /* 0x000064000021f000 */
[----:B0-----:R-:W-:Y:S02]  /*1a20*/  IMAD.MOV.U32 R4, RZ, RZ, RZ ;  /* 0x000000ffff047224 */ /* 0x001fe400078e00ff */
[----:B-1----:R-:W-:-:S04]  /*1a30*/  IMAD.MOV R6, RZ, RZ, -R5 ;  /* 0x000000ffff067224 */ /* 0x002fc800078e0a05 */
[----:B------:R-:W-:Y:S02]  /*1a40*/  IMAD R11, R6, R9, RZ ;  /* 0x00000009060b7224 */ /* 0x000fe400078e02ff */
[----:B------:R-:W-:Y:S02]  /*1a50*/  IMAD.MOV.U32 R6, RZ, RZ, R8 ;  /* 0x000000ffff067224 */ /* 0x000fe400078e0008 */
[----:B------:R-:W-:-:S06]  /*1a60*/  IMAD.HI.U32 R5, R5, R11, R4 ;  /* 0x0000000b05057227 */ /* 0x000fcc00078e0004 */
[----:B------:R-:W-:-:S04]  /*1a70*/  IMAD.HI.U32 R5, R5, R6, RZ ;  /* 0x0000000605057227 */ /* 0x000fc800078e00ff */
[----:B------:R-:W-:-:S05]  /*1a80*/  IMAD R2, R5, R2, R6 ;  /* 0x0000000205027224 */ /* 0x000fca00078e0206 */
[----:B------:R-:W-:-:S13]  /*1a90*/  ISETP.GT.U32.AND P1, PT, R9, R2, PT ;  /* 0x000000020900720c */ /* 0x000fda0003f24070 */
[----:B------:R-:W-:Y:S02]  /*1aa0*/  @!P1 IMAD.IADD R2, R2, 0x1, -R9 ;  /* 0x0000000102029824 */ /* 0x000fe400078e0a09 */
[----:B------:R-:W-:Y:S01]  /*1ab0*/  @!P1 VIADD R5, R5, 0x1 ;  /* 0x0000000105059836 */ /* 0x000fe20000000000 */
[----:B------:R-:W-:Y:S02]  /*1ac0*/  ISETP.NE.AND P1, PT, R3, RZ, PT ;  /* 0x000000ff0300720c */ /* 0x000fe40003f25270 */
[----:B------:R-:W-:Y:S02]  /*1ad0*/  ISETP.GE.U32.AND P0, PT, R2, R9, PT ;  /* 0x000000090200720c */ /* 0x000fe40003f06070 */
[----:B------:R-:W-:-:S04]  /*1ae0*/  LOP3.LUT R2, R7, R3, RZ, 0x3c, !PT ;  /* 0x0000000307027212 */ /* 0x000fc800078e3cff */
[----:B------:R-:W-:-:S07]  /*1af0*/  ISETP.GE.AND P2, PT, R2, RZ, PT ;  /* 0x000000ff0200720c */ /* 0x000fce0003f46270 */
[----:B------:R-:W-:-:S06]  /*1b00*/  @P0 VIADD R5, R5, 0x1 ;  /* 0x0000000105050836 */ /* 0x000fcc0000000000 */
[----:B------:R-:W-:Y:S01]  /*1b10*/  @!P2 IMAD.MOV R5, RZ, RZ, -R5 ;  /* 0x000000ffff05a224 */ /* 0x000fe200078e0a05 */
[----:B------:R-:W-:-:S05]  /*1b20*/  @!P1 LOP3.LUT R5, RZ, R3, RZ, 0x33, !PT ;  /* 0x00000003ff059212 */ /* 0x000fca00078e33ff */
[----:B------:R-:W-:-:S07]  /*1b30*/  IMAD.MOV.U32 R7, RZ, RZ, R5 ;  /* 0x000000ffff077224 */ /* 0x000fce00078e0005 */
.L_x_48:
[----:B------:R-:W-:Y:S05]  /*1b40*/  BSYNC.RECONVERGENT B0 ;  /* 0x0000000000007941 */ /* 0x000fea0003800200 */
.L_x_47:
[----:B------:R-:W3:Y:S01]  /*1b50*/  LDCU UR6, c[0x0][0x388] ;  /* 0x00007100ff0677ac */ /* 0x000ee20008000800 */
[----:B------:R-:W5:Y:S01]  /*1b60*/  LDCU.64 UR4, c[0x0][0x3a0] ;  /* 0x00007400ff0477ac */ /* 0x000f620008000a00 */
[----:B---3--:R-:W-:-:S05]  /*1b70*/  IMAD R0, R0, UR6, R18 ;  /* 0x0000000600007c24 */ /* 0x008fca000f8e0212 */
[----:B-----5:R-:W-:-:S04]  /*1b80*/  IADD3 R2, P0, PT, R0, UR4, RZ ;  /* 0x0000000400027c10 */ /* 0x020fc8000ff1e0ff */
[----:B------:R-:W-:-:S05]  /*1b90*/  LEA.HI.X.SX32 R3, R0, UR5, 0x1, P0 ;  /* 0x0000000500037c11 */ /* 0x000fca00080f0eff */
[----:B------:R-:W-:Y:S01]  /*1ba0*/  STG.E.U8 desc[UR10][R2.64], R7 ;  /* 0x0000000702007986 */ /* 0x000fe2000c10110a */
[----:B------:R-:W-:Y:S05]  /*1bb0*/  EXIT ;  /* 0x000000000000794d */ /* 0x000fea0003800000 */
.L_x_46:
[----:B------:R-:W3:Y:S01]  /*1bc0*/  LDCU UR4, c[0x0][0x388] ;  /* 0x00007100ff0477ac */ /* 0x000ee20008000800 */
[----:B------:R-:W5:Y:S01]  /*1bd0*/  LDCU.64 UR6, c[0x0][0x3a0] ;  /* 0x00007400ff0677ac */ /* 0x000f620008000a00 */
[----:B---3--:R-:W-:-:S05]  /*1be0*/  IMAD R0, R0, UR4, R18 ;  /* 0x0000000400007c24 */ /* 0x008fca000f8e0212 */
[----:B-----5:R-:W-:-:S04]  /*1bf0*/  IADD3 R2, P0, PT, R0, UR6, RZ ;  /* 0x0000000600027c10 */ /* 0x020fc8000ff1e0ff */
[----:B------:R-:W-:-:S05]  /*1c00*/  LEA.HI.X.SX32 R3, R0, UR7, 0x1, P0 ;  /* 0x0000000700037c11 */ /* 0x000fca00080f0eff */
[----:B------:R-:W-:Y:S01]  /*1c10*/  STG.E.U8 desc[UR10][R2.64], R7 ;  /* 0x0000000702007986 */ /* 0x000fe2000c10110a */
[----:B------:R-:W-:Y:S05]  /*1c20*/  EXIT ;  /* 0x000000000000794d */ /* 0x000fea0003800000 */
.L_x_49:
        /* <DEDUP_REMOVED lines=13> */
.L_x_57:


//--------------------- .nv.shared.reserved.0     --------------------------
	.section	.nv.shared.reserved.0,"aw",@nobits
	.weak		__nv_reservedSMEM_offset_0_alias
	.size		__nv_reservedSMEM_offset_0_alias, 0, 64
	.other		__nv_reservedSMEM_offset_0_alias,@"STO_CUDA_RESERVED_SHARED STV_DEFAULT"
__nv_reservedSMEM_offset_0_alias:
	.zero		0
	.zero		64


//--------------------- .nv.shared.convolution    --------------------------
	.section	.nv.shared.convolution,"aw",@nobits
	.sectionflags	@""
	.align	4
.nv.shared.convolution:
	.zero		5120


//--------------------- .nv.constant0.get_magnitude --------------------------
	.section	.nv.constant0.get_magnitude,"a",@progbits
	.sectionflags	@""
	.align	4
.nv.constant0.get_magnitude:
	.zero		928


//--------------------- .nv.constant0.to_gray     --------------------------
	.section	.nv.constant0.to_gray,"a",@progbits
	.sectionflags	@""
	.align	4
.nv.constant0.to_gray:
	.zero		936


//--------------------- .nv.constant0.suppression --------------------------
	.section	.nv.constant0.suppression,"a",@progbits
	.sectionflags	@""
	.align	4
.nv.constant0.suppression:
	.zero		928


//--------------------- .nv.constant0.sobel       --------------------------
	.section	.nv.constant0.sobel,"a",@progbits
	.sectionflags	@""
	.align	4
.nv.constant0.sobel:
	.zero		928


//--------------------- .nv.constant0.convolution --------------------------
	.section	.nv.constant0.convolution,"a",@progbits
	.sectionflags	@""
	.align	4
.nv.constant0.convolution:
	.zero		937


//--------------------- SYMBOLS --------------------------

	.type		.nv.reservedSmem.offset0,@object
	.size		.nv.reservedSmem.offset0,0x4
	.type		.nv.reservedSmem.cap,@object
	.size		.nv.reservedSmem.cap,0x4
